def matmul_kernel(
    a_ptr,
    b_ptr,
    c_ptr,
    M,
    N,
    K,
    stride_am,
    stride_ak,
    stride_bk,
    stride_bn,
    stride_cm,
    stride_cn,
    BLOCK_M: tl.constexpr,
    BLOCK_N: tl.constexpr,
    BLOCK_K: tl.constexpr,
    GROUP_M: tl.constexpr,
):
    pid = tl.program_id(axis=0)
    num_pid_m = tl.cdiv(M, BLOCK_M)
    num_pid_n = tl.cdiv(N, BLOCK_N)
    num_pid_in_group = GROUP_M * num_pid_n
    group_id = pid // num_pid_in_group
    first_pid_m = group_id * GROUP_M
    group_size_m = min(num_pid_m - first_pid_m, GROUP_M)
    pid_m = first_pid_m + ((pid % num_pid_in_group) % group_size_m)
    pid_n = (pid % num_pid_in_group) // group_size_m

    offs_am = (pid_m * BLOCK_M + tl.arange(0, BLOCK_M)) % M
    offs_bn = (pid_n * BLOCK_N + tl.arange(0, BLOCK_N)) % N
    offs_k = tl.arange(0, BLOCK_K)
    a_ptrs = a_ptr + offs_am[:, None] * stride_am + offs_k[None, :] * stride_ak
    b_ptrs = b_ptr + offs_k[:, None] * stride_bk + offs_bn[None, :] * stride_bn

    acc = tl.zeros((BLOCK_M, BLOCK_N), dtype=tl.float32)
    for kk in range(0, tl.cdiv(K, BLOCK_K)):
        a = tl.load(a_ptrs, mask=offs_k[None, :] < K - kk * BLOCK_K, other=0.0)
        b = tl.load(b_ptrs, mask=offs_k[:, None] < K - kk * BLOCK_K, other=0.0)
        acc = tl.dot(a, b, acc)
        a_ptrs += BLOCK_K * stride_ak
        b_ptrs += BLOCK_K * stride_bk

    c = acc.to(c_ptr.dtype.element_ty)
    offs_cm = pid_m * BLOCK_M + tl.arange(0, BLOCK_M)
    offs_cn = pid_n * BLOCK_N + tl.arange(0, BLOCK_N)
    c_ptrs = c_ptr + offs_cm[:, None] * stride_cm + offs_cn[None, :] * stride_cn
    mask = (offs_cm[:, None] < M) & (offs_cn[None, :] < N)
    tl.store(c_ptrs, c, mask=mask)

# config = {"BLOCK_K": 32, "BLOCK_M": 64, "BLOCK_N": 16, "GROUP_M": 8, "arch": "sm_100", "dtype": "fp8e4m3", "num_ctas": 1, "num_stages": 2, "num_warps": 2}
# arch = sm_100


// ===== COMPILED SASS (sm_100a) =====

	.target	sm_100a

	.elftype	@"ET_EXEC"


//--------------------- .note.nv.tkinfo           --------------------------
	.section	.note.nv.tkinfo,"",@"SHT_NOTE"
	.sectionflags	@"SHF_NOTE_NV_TKINFO"
	.tkinfo
        /*0018*/ 	.word	0x00000081
        /*0030*/ 	.string	""
        /*0030*/ 	.string	"ptxas-blackwell"
        /*0030*/ 	.string	"Cuda compilation tools, release 12.9, V12.9.86"
        /*0030*/ 	.string	"Build cuda_12.9.r12.9/compiler.36037853_0"
        /*0030*/ 	.string	"-v  -suppress-debug-info  -lineinfo  -arch sm_100a "



//--------------------- .note.nv.cuver            --------------------------
	.section	.note.nv.cuver,"",@"SHT_NOTE"
	.sectionflags	@"SHF_NOTE_NV_CUVER"
        /*0018*/ 	.short	0x0001
        /*001a*/ 	.short	0x0064
        /*001c*/ 	.short	0x0001
        /*001e*/ 	.short	0x0000
        /*0020*/ 	.short	0x0001
        /*0022*/ 	.short	0x0000


//--------------------- .nv.info                  --------------------------
	.section	.nv.info,"",@"SHT_CUDA_INFO"
	.align	4


	//----- nvinfo : EIATTR_REGCOUNT
	.align		4
        /*0000*/ 	.byte	0x04, 0x2f
        /*0002*/ 	.short	(.L_1 - .L_0)
	.align		4
.L_0:
        /*0004*/ 	.word	index@(matmul_kernel)
        /*0008*/ 	.word	0x00000056


	//----- nvinfo : EIATTR_FRAME_SIZE
	.align		4
.L_1:
        /*000c*/ 	.byte	0x04, 0x11
        /*000e*/ 	.short	(.L_3 - .L_2)
	.align		4
.L_2:
        /*0010*/ 	.word	index@(matmul_kernel)
        /*0014*/ 	.word	0x00000000


	//----- nvinfo : EIATTR_MIN_STACK_SIZE
	.align		4
.L_3:
        /*0018*/ 	.byte	0x04, 0x12
        /*001a*/ 	.short	(.L_5 - .L_4)
	.align		4
.L_4:
        /*001c*/ 	.word	index@(matmul_kernel)
        /*0020*/ 	.word	0x00000000
.L_5:


//--------------------- .nv.info.matmul_kernel    --------------------------
	.section	.nv.info.matmul_kernel,"",@"SHT_CUDA_INFO"
	.sectionflags	@""
	.align	4


	//----- nvinfo : EIATTR_CUDA_API_VERSION
	.align		4
        /*0000*/ 	.byte	0x04, 0x37
        /*0002*/ 	.short	(.L_7 - .L_6)
.L_6:
        /*0004*/ 	.word	0x00000081


	//----- nvinfo : EIATTR_KPARAM_INFO
	.align		4
.L_7:
        /*0008*/ 	.byte	0x04, 0x17
        /*000a*/ 	.short	(.L_9 - .L_8)
.L_8:
        /*000c*/ 	.word	0x00000000
        /*0010*/ 	.short	0x000d
        /*0012*/ 	.short	0x0048
        /*0014*/ 	.byte	0x00, 0xf4, 0x21, 0x00


	//----- nvinfo : EIATTR_KPARAM_INFO
	.align		4
.L_9:
        /*0018*/ 	.byte	0x04, 0x17
        /*001a*/ 	.short	(.L_11 - .L_10)
.L_10:
        /*001c*/ 	.word	0x00000000
        /*0020*/ 	.short	0x000c
        /*0022*/ 	.short	0x0040
        /*0024*/ 	.byte	0x00, 0xf4, 0x21, 0x00


	//----- nvinfo : EIATTR_KPARAM_INFO
	.align		4
.L_11:
        /*0028*/ 	.byte	0x04, 0x17
        /*002a*/ 	.short	(.L_13 - .L_12)
.L_12:
        /*002c*/ 	.word	0x00000000
        /*0030*/ 	.short	0x000b
        /*0032*/ 	.short	0x0038
        /*0034*/ 	.byte	0x00, 0xf0, 0x11, 0x00


	//----- nvinfo : EIATTR_KPARAM_INFO
	.align		4
.L_13:
        /*0038*/ 	.byte	0x04, 0x17
        /*003a*/ 	.short	(.L_15 - .L_14)
.L_14:
        /*003c*/ 	.word	0x00000000
        /*0040*/ 	.short	0x000a
        /*0042*/ 	.short	0x0034
        /*0044*/ 	.byte	0x00, 0xf0, 0x11, 0x00


	//----- nvinfo : EIATTR_KPARAM_INFO
	.align		4
.L_15:
        /*0048*/ 	.byte	0x04, 0x17
        /*004a*/ 	.short	(.L_17 - .L_16)
.L_16:
        /*004c*/ 	.word	0x00000000
        /*0050*/ 	.short	0x0009
        /*0052*/ 	.short	0x0030
        /*0054*/ 	.byte	0x00, 0xf0, 0x11, 0x00


	//----- nvinfo : EIATTR_KPARAM_INFO
	.align		4
.L_17:
        /*0058*/ 	.byte	0x04, 0x17
        /*005a*/ 	.short	(.L_19 - .L_18)
.L_18:
        /*005c*/ 	.word	0x00000000
        /*0060*/ 	.short	0x0008
        /*0062*/ 	.short	0x002c
        /*0064*/ 	.byte	0x00, 0xf0, 0x11, 0x00


	//----- nvinfo : EIATTR_KPARAM_INFO
	.align		4
.L_19:
        /*0068*/ 	.byte	0x04, 0x17
        /*006a*/ 	.short	(.L_21 - .L_20)
.L_20:
        /*006c*/ 	.word	0x00000000
        /*0070*/ 	.short	0x0007
        /*0072*/ 	.short	0x0028
        /*0074*/ 	.byte	0x00, 0xf0, 0x11, 0x00


	//----- nvinfo : EIATTR_KPARAM_INFO
	.align		4
.L_21:
        /*0078*/ 	.byte	0x04, 0x17
        /*007a*/ 	.short	(.L_23 - .L_22)
.L_22:
        /*007c*/ 	.word	0x00000000
        /*0080*/ 	.short	0x0006
        /*0082*/ 	.short	0x0024
        /*0084*/ 	.byte	0x00, 0xf0, 0x11, 0x00


	//----- nvinfo : EIATTR_KPARAM_INFO
	.align		4
.L_23:
        /*0088*/ 	.byte	0x04, 0x17
        /*008a*/ 	.short	(.L_25 - .L_24)
.L_24:
        /*008c*/ 	.word	0x00000000
        /*0090*/ 	.short	0x0005
        /*0092*/ 	.short	0x0020
        /*0094*/ 	.byte	0x00, 0xf0, 0x11, 0x00


	//----- nvinfo : EIATTR_KPARAM_INFO
	.align		4
.L_25:
        /*0098*/ 	.byte	0x04, 0x17
        /*009a*/ 	.short	(.L_27 - .L_26)
.L_26:
        /*009c*/ 	.word	0x00000000
        /*00a0*/ 	.short	0x0004
        /*00a2*/ 	.short	0x001c
        /*00a4*/ 	.byte	0x00, 0xf0, 0x11, 0x00


	//----- nvinfo : EIATTR_KPARAM_INFO
	.align		4
.L_27:
        /*00a8*/ 	.byte	0x04, 0x17
        /*00aa*/ 	.short	(.L_29 - .L_28)
.L_28:
        /*00ac*/ 	.word	0x00000000
        /*00b0*/ 	.short	0x0003
        /*00b2*/ 	.short	0x0018
        /*00b4*/ 	.byte	0x00, 0xf0, 0x11, 0x00


	//----- nvinfo : EIATTR_KPARAM_INFO
	.align		4
.L_29:
        /*00b8*/ 	.byte	0x04, 0x17
        /*00ba*/ 	.short	(.L_31 - .L_30)
.L_30:
        /*00bc*/ 	.word	0x00000000
        /*00c0*/ 	.short	0x0002
        /*00c2*/ 	.short	0x0010
        /*00c4*/ 	.byte	0x00, 0xf4, 0x21, 0x00


	//----- nvinfo : EIATTR_KPARAM_INFO
	.align		4
.L_31:
        /*00c8*/ 	.byte	0x04, 0x17
        /*00ca*/ 	.short	(.L_33 - .L_32)
.L_32:
        /*00cc*/ 	.word	0x00000000
        /*00d0*/ 	.short	0x0001
        /*00d2*/ 	.short	0x0008
        /*00d4*/ 	.byte	0x00, 0xf4, 0x21, 0x00


	//----- nvinfo : EIATTR_KPARAM_INFO
	.align		4
.L_33:
        /*00d8*/ 	.byte	0x04, 0x17
        /*00da*/ 	.short	(.L_35 - .L_34)
.L_34:
        /*00dc*/ 	.word	0x00000000
        /*00e0*/ 	.short	0x0000
        /*00e2*/ 	.short	0x0000
        /*00e4*/ 	.byte	0x00, 0xf4, 0x21, 0x00


	//----- nvinfo : EIATTR_SPARSE_MMA_MASK
	.align		4
.L_35:
        /*00e8*/ 	.byte	0x03, 0x50
        /*00ea*/ 	.short	0x0000


	//----- nvinfo : EIATTR_MAXREG_COUNT
	.align		4
        /*00ec*/ 	.byte	0x03, 0x1b
        /*00ee*/ 	.short	0x00ff


	//----- nvinfo : EIATTR_NUM_BARRIERS
	.align		4
        /*00f0*/ 	.byte	0x02, 0x4c
        /*00f2*/ 	.byte	0x01
	.zero		1


	//----- nvinfo : EIATTR_VRC_CTA_INIT_COUNT
	.align		4
        /*00f4*/ 	.byte	0x02, 0x4a
	.zero		1
	.zero		1


	//----- nvinfo : EIATTR_EXIT_INSTR_OFFSETS
	.align		4
        /*00f8*/ 	.byte	0x04, 0x1c
        /*00fa*/ 	.short	(.L_37 - .L_36)


	//   ....[0]....
.L_36:
        /*00fc*/ 	.word	0x00003400


	//   ....[1]....
        /*0100*/ 	.word	0x00003420


	//----- nvinfo : EIATTR_REQNTID
	.align		4
.L_37:
        /*0104*/ 	.byte	0x04, 0x10
        /*0106*/ 	.short	(.L_39 - .L_38)
.L_38:
        /*0108*/ 	.word	0x00000040
        /*010c*/ 	.word	0x00000001
        /*0110*/ 	.word	0x00000001


	//----- nvinfo : EIATTR_CBANK_PARAM_SIZE
	.align		4
.L_39:
        /*0114*/ 	.byte	0x03, 0x19
        /*0116*/ 	.short	0x0050


	//----- nvinfo : EIATTR_PARAM_CBANK
	.align		4
        /*0118*/ 	.byte	0x04, 0x0a
        /*011a*/ 	.short	(.L_41 - .L_40)
	.align		4
.L_40:
        /*011c*/ 	.word	index@(.nv.constant0.matmul_kernel)
        /*0120*/ 	.short	0x0380
        /*0122*/ 	.short	0x0050


	//----- nvinfo : EIATTR_SW_WAR
	.align		4
.L_41:
        /*0124*/ 	.byte	0x04, 0x36
        /*0126*/ 	.short	(.L_43 - .L_42)
.L_42:
        /*0128*/ 	.word	0x00000008
.L_43:


//--------------------- .nv.compat                --------------------------
	.section	.nv.compat,"",@"SHT_CUDA_COMPAT_INFO"
	.align	4
        /*0000*/ 	.byte	0x02, 0x02, 0x02, 0x00, 0x02, 0x05, 0x05, 0x00, 0x02, 0x03, 0x00, 0x00, 0x02, 0x06, 0x01, 0x00


//--------------------- .nv.callgraph             --------------------------
	.section	.nv.callgraph,"",@"SHT_CUDA_CALLGRAPH"
	.align	4
	.sectionentsize	8
	.align		4
        /*0000*/ 	.word	0x00000000
	.align		4
        /*0004*/ 	.word	0xffffffff
	.align		4
        /*0008*/ 	.word	0x00000000
	.align		4
        /*000c*/ 	.word	0xfffffffe
	.align		4
        /*0010*/ 	.word	0x00000000
	.align		4
        /*0014*/ 	.word	0xfffffffd
	.align		4
        /*0018*/ 	.word	0x00000000
	.align		4
        /*001c*/ 	.word	0xfffffffc


//--------------------- .text.matmul_kernel       --------------------------
	.section	.text.matmul_kernel,"ax",@progbits
	.align	128
        .global         matmul_kernel
        .type           matmul_kernel,@function
        .size           matmul_kernel,(.L_x_4 - matmul_kernel)
        .other          matmul_kernel,@"STO_CUDA_ENTRY STV_DEFAULT"
matmul_kernel:
.text.matmul_kernel:
[----:B------:R-:W0:Y:S08]  /*0000*/  LDC R1, c[0x0][0x37c] ;  /* 0x0000df00ff017b82 */ /* 0x000e300000000800 */
[----:B------:R-:W1:Y:S01]  /*0010*/  LDC.64 R12, c[0x0][0x398] ;  /* 0x0000e600ff0c7b82 */ /* 0x000e620000000a00 */
[----:B------:R-:W2:Y:S01]  /*0020*/  S2R R5, SR_CTAID.X ;  /* 0x0000000000057919 */ /* 0x000ea20000002500 */
[----:B------:R-:W3:Y:S01]  /*0030*/  LDCU UR4, c[0x0][0x3a0] ;  /* 0x00007400ff0477ac */ /* 0x000ee20008000800 */
[----:B------:R-:W4:Y:S05]  /*0040*/  LDCU UR7, c[0x0][0x3a0] ;  /* 0x00007400ff0777ac */ /* 0x000f2a0008000800 */
[----:B------:R-:W5:Y:S01]  /*0050*/  S2UR UR6, SR_CgaCtaId ;  /* 0x00000000000679c3 */ /* 0x000f620000008800 */
[----:B------:R-:W-:Y:S01]  /*0060*/  UMOV UR5, 0x400 ;  /* 0x0000040000057882 */ /* 0x000fe20000000000 */
[----:B------:R-:W0:Y:S01]  /*0070*/  LDCU.64 UR8, c[0x0][0x358] ;  /* 0x00006b00ff0877ac */ /* 0x000e220008000a00 */
[----:B---3--:R-:W-:Y:S01]  /*0080*/  UIADD3 UR4, UPT, UPT, UR4, 0x1f, URZ ;  /* 0x0000001f04047890 */ /* 0x008fe2000fffe0ff */
[----:B-1----:R-:W-:-:S03]  /*0090*/  VIADD R0, R13, 0xf ;  /* 0x0000000f0d007836 */ /* 0x002fc60000000000 */
[----:B------:R-:W-:Y:S01]  /*00a0*/  UISETP.GT.AND UP0, UPT, UR4, 0x1f, UPT ;  /* 0x0000001f0400788c */ /* 0x000fe2000bf04270 */
[----:B----4-:R-:W-:Y:S01]  /*00b0*/  IMAD.U32 R49, RZ, RZ, UR7 ;  /* 0x00000007ff317e24 */ /* 0x010fe2000f8e00ff */
[----:B------:R-:W-:Y:S01]  /*00c0*/  SHF.R.S32.HI R3, RZ, 0x1f, R0 ;  /* 0x0000001fff037819 */ /* 0x000fe20000011400 */
[----:B-----5:R-:W-:-:S03]  /*00d0*/  ULEA UR5, UR6, UR5, 0x18 ;  /* 0x0000000506057291 */ /* 0x020fc6000f8ec0ff */
[----:B------:R-:W-:Y:S02]  /*00e0*/  LEA.HI R3, R3, R0, RZ, 0x4 ;  /* 0x0000000003037211 */ /* 0x000fe400078f20ff */
[----:B--2---:R-:W-:Y:S02]  /*00f0*/  IABS R8, R5 ;  /* 0x0000000500087213 */ /* 0x004fe40000000000 */
[----:B------:R-:W-:-:S05]  /*0100*/  SHF.R.S32.HI R3, RZ, 0x4, R3 ;  /* 0x00000004ff037819 */ /* 0x000fca0000011403 */
[----:B------:R-:W-:-:S05]  /*0110*/  IMAD.SHL.U32 R4, R3, 0x8, RZ ;  /* 0x0000000803047824 */ /* 0x000fca00078e00ff */
[-C--:B------:R-:W-:Y:S02]  /*0120*/  IABS R7, R4.reuse ;  /* 0x0000000400077213 */ /* 0x080fe40000000000 */
[----:B------:R-:W-:Y:S02]  /*0130*/  IABS R10, R4 ;  /* 0x00000004000a7213 */ /* 0x000fe40000000000 */
[----:B------:R-:W1:Y:S08]  /*0140*/  I2F.RP R0, R7 ;  /* 0x0000000700007306 */ /* 0x000e700000209400 */
[----:B-1----:R-:W1:Y:S02]  /*0150*/  MUFU.RCP R0, R0 ;  /* 0x0000000000007308 */ /* 0x002e640000001000 */
[----:B-1----:R-:W-:-:S02]  /*0160*/  VIADD R2, R0, 0xffffffe ;  /* 0x0ffffffe00027836 */ /* 0x002fc40000000000 */
[----:B------:R-:W-:-:S04]  /*0170*/  IMAD.MOV R0, RZ, RZ, -R10 ;  /* 0x000000ffff007224 */ /* 0x000fc800078e0a0a */
[----:B------:R1:W2:Y:S02]  /*0180*/  F2I.FTZ.U32.TRUNC.NTZ R3, R2 ;  /* 0x0000000200037305 */ /* 0x0002a4000021f000 */
[----:B-1----:R-:W-:Y:S02]  /*0190*/  IMAD.MOV.U32 R2, RZ, RZ, RZ ;  /* 0x000000ffff027224 */ /* 0x002fe400078e00ff */
[----:B--2---:R-:W-:-:S04]  /*01a0*/  IMAD.MOV R6, RZ, RZ, -R3 ;  /* 0x000000ffff067224 */ /* 0x004fc800078e0a03 */
[----:B------:R-:W-:Y:S02]  /*01b0*/  IMAD R9, R6, R7, RZ ;  /* 0x0000000706097224 */ /* 0x000fe400078e02ff */
[----:B------:R-:W-:Y:S02]  /*01c0*/  IMAD.MOV.U32 R6, RZ, RZ, R8 ;  /* 0x000000ffff067224 */ /* 0x000fe400078e0008 */
[----:B------:R-:W-:-:S06]  /*01d0*/  IMAD.HI.U32 R3, R3, R9, R2 ;  /* 0x0000000903037227 */ /* 0x000fcc00078e0002 */
[----:B------:R-:W-:-:S04]  /*01e0*/  IMAD.HI.U32 R3, R3, R6, RZ ;  /* 0x0000000603037227 */ /* 0x000fc800078e00ff */
[----:B------:R-:W-:-:S05]  /*01f0*/  IMAD R0, R3, R0, R6 ;  /* 0x0000000003007224 */ /* 0x000fca00078e0206 */
[----:B------:R-:W-:-:S13]  /*0200*/  ISETP.GT.U32.AND P1, PT, R7, R0, PT ;  /* 0x000000000700720c */ /* 0x000fda0003f24070 */
[----:B------:R-:W-:Y:S02]  /*0210*/  @!P1 IMAD.IADD R0, R0, 0x1, -R7 ;  /* 0x0000000100009824 */ /* 0x000fe400078e0a07 */
[----:B------:R-:W-:Y:S01]  /*0220*/  @!P1 VIADD R3, R3, 0x1 ;  /* 0x0000000103039836 */ /* 0x000fe20000000000 */
[----:B------:R-:W-:Y:S02]  /*0230*/  ISETP.NE.AND P1, PT, R4, RZ, PT ;  /* 0x000000ff0400720c */ /* 0x000fe40003f25270 */
[----:B------:R-:W-:Y:S02]  /*0240*/  ISETP.GE.U32.AND P0, PT, R0, R7, PT ;  /* 0x000000070000720c */ /* 0x000fe40003f06070 */
[----:B------:R-:W-:-:S04]  /*0250*/  LOP3.LUT R0, R5, R4, RZ, 0x3c, !PT ;  /* 0x0000000405007212 */ /* 0x000fc800078e3cff */
[----:B------:R-:W-:Y:S01]  /*0260*/  ISETP.GE.AND P2, PT, R0, RZ, PT ;  /* 0x000000ff0000720c */ /* 0x000fe20003f46270 */
[----:B------:R-:W-:-:S06]  /*0270*/  VIADD R0, R12, 0x3f ;  /* 0x0000003f0c007836 */ /* 0x000fcc0000000000 */
[----:B------:R-:W-:-:S04]  /*0280*/  @P0 VIADD R3, R3, 0x1 ;  /* 0x0000000103030836 */ /* 0x000fc80000000000 */
[----:B------:R-:W-:Y:S01]  /*0290*/  IMAD.MOV.U32 R2, RZ, RZ, R3 ;  /* 0x000000ffff027224 */ /* 0x000fe200078e0003 */
[----:B------:R-:W-:-:S03]  /*02a0*/  SHF.R.S32.HI R3, RZ, 0x1f, R0 ;  /* 0x0000001fff037819 */ /* 0x000fc60000011400 */
[----:B------:R-:W-:Y:S01]  /*02b0*/  @!P2 IMAD.MOV R2, RZ, RZ, -R2 ;  /* 0x000000ffff02a224 */ /* 0x000fe200078e0a02 */
[----:B------:R-:W-:Y:S02]  /*02c0*/  @!P1 LOP3.LUT R2, RZ, R4, RZ, 0x33, !PT ;  /* 0x00000004ff029212 */ /* 0x000fe400078e33ff */
[----:B------:R-:W-:-:S03]  /*02d0*/  LEA.HI R3, R3, R0, RZ, 0x6 ;  /* 0x0000000003037211 */ /* 0x000fc600078f30ff */
[----:B------:R-:W-:Y:S02]  /*02e0*/  IMAD.SHL.U32 R6, R2, 0x8, RZ ;  /* 0x0000000802067824 */ /* 0x000fe400078e00ff */
[----:B------:R-:W-:-:S03]  /*02f0*/  IMAD.MOV R2, RZ, RZ, -R2 ;  /* 0x000000ffff027224 */ /* 0x000fc600078e0a02 */
[----:B------:R-:W-:Y:S01]  /*0300*/  LEA.HI.SX32 R3, R3, -R6, 0x1a ;  /* 0x8000000603037211 */ /* 0x000fe200078fd2ff */
[----:B------:R-:W-:-:S03]  /*0310*/  IMAD R11, R4, R2, R5 ;  /* 0x00000002040b7224 */ /* 0x000fc600078e0205 */
[----:B------:R-:W-:-:S04]  /*0320*/  VIMNMX R8, PT, PT, R3, 0x8, PT ;  /* 0x0000000803087848 */ /* 0x000fc80003fe0100 */
[-C--:B------:R-:W-:Y:S02]  /*0330*/  IABS R7, R8.reuse ;  /* 0x0000000800077213 */ /* 0x080fe40000000000 */
[----:B------:R-:W-:Y:S02]  /*0340*/  IABS R4, R8 ;  /* 0x0000000800047213 */ /* 0x000fe40000000000 */
[----:B------:R-:W1:Y:S08]  /*0350*/  I2F.RP R0, R7 ;  /* 0x0000000700007306 */ /* 0x000e700000209400 */
[----:B-1----:R-:W1:Y:S02]  /*0360*/  MUFU.RCP R0, R0 ;  /* 0x0000000000007308 */ /* 0x002e640000001000 */
[----:B-1----:R-:W-:-:S02]  /*0370*/  VIADD R3, R0, 0xffffffe ;  /* 0x0ffffffe00037836 */ /* 0x002fc40000000000 */
[----:B------:R-:W-:-:S04]  /*0380*/  IMAD.MOV R0, RZ, RZ, -R4 ;  /* 0x000000ffff007224 */ /* 0x000fc800078e0a04 */
[----:B------:R-:W1:Y:S02]  /*0390*/  F2I.FTZ.U32.TRUNC.NTZ R3, R3 ;  /* 0x0000000300037305 */ /* 0x000e64000021f000 */
[----:B-1----:R-:W-:-:S04]  /*03a0*/  IMAD.MOV R9, RZ, RZ, -R3 ;  /* 0x000000ffff097224 */ /* 0x002fc800078e0a03 */
[----:B------:R-:W-:Y:S01]  /*03b0*/  IMAD.MOV.U32 R2, RZ, RZ, R9 ;  /* 0x000000ffff027224 */ /* 0x000fe200078e0009 */
[----:B------:R-:W-:-:S03]  /*03c0*/  IABS R9, R11 ;  /* 0x0000000b00097213 */ /* 0x000fc60000000000 */
[----:B------:R-:W-:Y:S02]  /*03d0*/  IMAD R5, R2, R7, RZ ;  /* 0x0000000702057224 */ /* 0x000fe400078e02ff */
[----:B------:R-:W-:-:S04]  /*03e0*/  IMAD.MOV.U32 R2, RZ, RZ, RZ ;  /* 0x000000ffff027224 */ /* 0x000fc800078e00ff */
[----:B------:R-:W-:Y:S01]  /*03f0*/  IMAD.HI.U32 R2, R3, R5, R2 ;  /* 0x0000000503027227 */ /* 0x000fe200078e0002 */
[----:B------:R-:W-:-:S04]  /*0400*/  LOP3.LUT R3, R11, R8, RZ, 0x3c, !PT ;  /* 0x000000080b037212 */ /* 0x000fc800078e3cff */
[----:B------:R-:W-:Y:S01]  /*0410*/  ISETP.GE.AND P2, PT, R3, RZ, PT ;  /* 0x000000ff0300720c */ /* 0x000fe20003f46270 */
[----:B------:R-:W-:-:S04]  /*0420*/  IMAD.HI.U32 R2, R2, R9, RZ ;  /* 0x0000000902027227 */ /* 0x000fc800078e00ff */
[----:B------:R-:W-:-:S05]  /*0430*/  IMAD R0, R2, R0, R9 ;  /* 0x0000000002007224 */ /* 0x000fca00078e0209 */
[----:B------:R-:W-:-:S13]  /*0440*/  ISETP.GT.U32.AND P1, PT, R7, R0, PT ;  /* 0x000000000700720c */ /* 0x000fda0003f24070 */
[----:B------:R-:W-:Y:S02]  /*0450*/  @!P1 IMAD.IADD R0, R0, 0x1, -R7 ;  /* 0x0000000100009824 */ /* 0x000fe400078e0a07 */
[----:B------:R-:W-:Y:S01]  /*0460*/  @!P1 VIADD R2, R2, 0x1 ;  /* 0x0000000102029836 */ /* 0x000fe20000000000 */
[----:B------:R-:W-:Y:S02]  /*0470*/  ISETP.NE.AND P1, PT, R8, RZ, PT ;  /* 0x000000ff0800720c */ /* 0x000fe40003f25270 */
[----:B------:R-:W-:Y:S02]  /*0480*/  ISETP.GE.U32.AND P0, PT, R0, R7, PT ;  /* 0x000000070000720c */ /* 0x000fe40003f06070 */
[----:B------:R-:W1:Y:S11]  /*0490*/  S2R R0, SR_TID.X ;  /* 0x0000000000007919 */ /* 0x000e760000002100 */
[----:B------:R-:W-:-:S04]  /*04a0*/  @P0 VIADD R2, R2, 0x1 ;  /* 0x0000000102020836 */ /* 0x000fc80000000000 */
[----:B------:R-:W-:Y:S01]  /*04b0*/  @!P2 IMAD.MOV R2, RZ, RZ, -R2 ;  /* 0x000000ffff02a224 */ /* 0x000fe200078e0a02 */
[----:B------:R-:W-:-:S05]  /*04c0*/  @!P1 LOP3.LUT R2, RZ, R8, RZ, 0x33, !PT ;  /* 0x00000008ff029212 */ /* 0x000fca00078e33ff */
[----:B------:R-:W-:Y:S02]  /*04d0*/  IMAD.MOV R3, RZ, RZ, -R2 ;  /* 0x000000ffff037224 */ /* 0x000fe400078e0a02 */
[----:B------:R-:W-:Y:S02]  /*04e0*/  IMAD.SHL.U32 R4, R2, 0x10, RZ ;  /* 0x0000001002047824 */ /* 0x000fe400078e00ff */
[----:B------:R-:W-:-:S04]  /*04f0*/  IMAD R3, R8, R3, R11 ;  /* 0x0000000308037224 */ /* 0x000fc800078e020b */
[----:B------:R-:W-:Y:S01]  /*0500*/  IMAD.IADD R5, R6, 0x1, R3 ;  /* 0x0000000106057824 */ /* 0x000fe200078e0203 */
[C---:B-1----:R-:W-:Y:S02]  /*0510*/  LOP3.LUT R48, R0.reuse, 0x3f, RZ, 0xc0, !PT ;  /* 0x0000003f00307812 */ /* 0x042fe400078ec0ff */
[----:B------:R-:W-:-:S03]  /*0520*/  LOP3.LUT R3, R0, 0x20, RZ, 0xc0, !PT ;  /* 0x0000002000037812 */ /* 0x000fc600078ec0ff */
[----:B------:R-:W-:Y:S01]  /*0530*/  IMAD R5, R5, 0x40, R48 ;  /* 0x0000004005057824 */ /* 0x000fe200078e0230 */
[----:B0-----:R-:W-:Y:S06]  /*0540*/  BRA.U UP0, `(.L_x_0) ;  /* 0x0000000100287547 */ /* 0x001fec000b800000 */
[----:B------:R-:W-:Y:S01]  /*0550*/  IMAD.SHL.U32 R6, R0, 0x10, RZ ;  /* 0x0000001000067824 */ /* 0x000fe200078e00ff */
[----:B------:R-:W-:Y:S02]  /*0560*/  CS2R R28, SRZ ;  /* 0x00000000001c7805 */ /* 0x000fe4000001ff00 */
[----:B------:R-:W-:Y:S02]  /*0570*/  CS2R R30, SRZ ;  /* 0x00000000001e7805 */ /* 0x000fe4000001ff00 */
[----:B------:R-:W-:Y:S02]  /*0580*/  CS2R R24, SRZ ;  /* 0x0000000000187805 */ /* 0x000fe4000001ff00 */
[----:B------:R-:W-:Y:S02]  /*0590*/  CS2R R26, SRZ ;  /* 0x00000000001a7805 */ /* 0x000fe4000001ff00 */
[----:B------:R-:W-:Y:S02]  /*05a0*/  CS2R R20, SRZ ;  /* 0x0000000000147805 */ /* 0x000fe4000001ff00 */
[----:B------:R-:W-:-:S02]  /*05b0*/  CS2R R22, SRZ ;  /* 0x0000000000167805 */ /* 0x000fc4000001ff00 */
[----:B------:R-:W-:Y:S02]  /*05c0*/  CS2R R16, SRZ ;  /* 0x0000000000107805 */ /* 0x000fe4000001ff00 */
[----:B------:R-:W-:Y:S01]  /*05d0*/  CS2R R18, SRZ ;  /* 0x0000000000127805 */ /* 0x000fe2000001ff00 */
[----:B------:R-:W-:Y:S06]  /*05e0*/  BRA `(.L_x_1) ;  /* 0x0000002400587947 */ /* 0x000fec0003800000 */
.L_x_0:
[----:B------:R-:W-:Y:S01]  /*05f0*/  IABS R6, R12 ;  /* 0x0000000c00067213 */ /* 0x000fe20000000000 */
[----:B------:R-:W0:Y:S01]  /*0600*/  LDCU UR6, c[0x0][0x3b0] ;  /* 0x00007600ff0677ac */ /* 0x000e220008000800 */
[----:B------:R-:W-:Y:S01]  /*0610*/  IABS R2, R13 ;  /* 0x0000000d00027213 */ /* 0x000fe20000000000 */
[----:B------:R-:W1:Y:S01]  /*0620*/  LDC R44, c[0x0][0x3a8] ;  /* 0x0000ea00ff2c7b82 */ /* 0x000e620000000800 */
[----:B------:R-:W2:Y:S01]  /*0630*/  I2F.RP R14, R6 ;  /* 0x00000006000e7306 */ /* 0x000ea20000209400 */
[----:B------:R-:W-:Y:S01]  /*0640*/  IABS R29, R5 ;  /* 0x00000005001d7213 */ /* 0x000fe20000000000 */
[----:B------:R-:W3:Y:S01]  /*0650*/  LDCU.128 UR20, c[0x0][0x380] ;  /* 0x00007000ff1477ac */ /* 0x000ee20008000c00 */
[----:B------:R-:W-:Y:S02]  /*0660*/  ISETP.GE.AND P4, PT, R5, RZ, PT ;  /* 0x000000ff0500720c */ /* 0x000fe40003f86270 */
[----:B------:R-:W-:Y:S02]  /*0670*/  CS2R R30, SRZ ;  /* 0x00000000001e7805 */ /* 0x000fe4000001ff00 */
[----:B------:R-:W-:Y:S01]  /*0680*/  LOP3.LUT R45, R48, 0x30, RZ, 0x3c, !PT ;  /* 0x00000030302d7812 */ /* 0x000fe200078e3cff */
[----:B------:R-:W4:Y:S01]  /*0690*/  LDCU UR10, c[0x0][0x3a4] ;  /* 0x00007480ff0a77ac */ /* 0x000f220008000800 */
[----:B------:R-:W5:Y:S08]  /*06a0*/  I2F.RP R7, R2 ;  /* 0x0000000200077306 */ /* 0x000f700000209400 */
[----:B--2---:R-:W2:Y:S08]  /*06b0*/  MUFU.RCP R14, R14 ;  /* 0x0000000e000e7308 */ /* 0x004eb00000001000 */
[----:B-----5:R-:W5:Y:S01]  /*06c0*/  MUFU.RCP R7, R7 ;  /* 0x0000000700077308 */ /* 0x020f620000001000 */
[----:B--2---:R-:W-:-:S07]  /*06d0*/  VIADD R10, R14, 0xffffffe ;  /* 0x0ffffffe0e0a7836 */ /* 0x004fce0000000000 */
[----:B------:R2:W0:Y:S01]  /*06e0*/  F2I.FTZ.U32.TRUNC.NTZ R11, R10 ;  /* 0x0000000a000b7305 */ /* 0x000422000021f000 */
[----:B-----5:R-:W-:Y:S01]  /*06f0*/  VIADD R8, R7, 0xffffffe ;  /* 0x0ffffffe07087836 */ /* 0x020fe20000000000 */
[----:B------:R-:W-:-:S06]  /*0700*/  LEA.HI R7, R3, R4, RZ, 0x1b ;  /* 0x0000000403077211 */ /* 0x000fcc00078fd8ff */
[----:B------:R5:W1:Y:S01]  /*0710*/  F2I.FTZ.U32.TRUNC.NTZ R9, R8 ;  /* 0x0000000800097305 */ /* 0x000a62000021f000 */
[----:B--2---:R-:W-:Y:S01]  /*0720*/  IMAD.MOV.U32 R10, RZ, RZ, RZ ;  /* 0x000000ffff0a7224 */ /* 0x004fe200078e00ff */
[----:B------:R-:W-:Y:S01]  /*0730*/  IABS R27, R7 ;  /* 0x00000007001b7213 */ /* 0x000fe20000000000 */
[C---:B------:R-:W-:Y:S02]  /*0740*/  VIADD R18, R7.reuse, 0xc ;  /* 0x0000000c07127836 */ /* 0x040fe40000000000 */
[----:B------:R-:W-:Y:S02]  /*0750*/  VIADD R20, R7, 0xa ;  /* 0x0000000a07147836 */ /* 0x000fe40000000000 */
[----:B0-----:R-:W-:Y:S02]  /*0760*/  IMAD.MOV R15, RZ, RZ, -R11 ;  /* 0x000000ffff0f7224 */ /* 0x001fe400078e0a0b */
[----:B-----5:R-:W-:Y:S02]  /*0770*/  IMAD.MOV.U32 R8, RZ, RZ, RZ ;  /* 0x000000ffff087224 */ /* 0x020fe400078e00ff */
[----:B------:R-:W-:-:S02]  /*0780*/  IMAD R15, R15, R6, RZ ;  /* 0x000000060f0f7224 */ /* 0x000fc400078e02ff */
[----:B------:R-:W-:Y:S02]  /*0790*/  VIADD R16, R7, 0xe ;  /* 0x0000000e07107836 */ /* 0x000fe40000000000 */
[----:B------:R-:W-:Y:S01]  /*07a0*/  IMAD.HI.U32 R10, R11, R15, R10 ;  /* 0x0000000f0b0a7227 */ /* 0x000fe200078e000a */
[----:B------:R-:W-:-:S03]  /*07b0*/  IABS R15, R18 ;  /* 0x00000012000f7213 */ /* 0x000fc60000000000 */
[----:B-1----:R-:W-:Y:S02]  /*07c0*/  IMAD.MOV R17, RZ, RZ, -R9 ;  /* 0x000000ffff117224 */ /* 0x002fe400078e0a09 */
[----:B------:R-:W-:-:S04]  /*07d0*/  IMAD.HI.U32 R10, R10, R29, RZ ;  /* 0x0000001d0a0a7227 */ /* 0x000fc800078e00ff */
[----:B------:R-:W-:Y:S02]  /*07e0*/  IMAD.MOV R14, RZ, RZ, -R10 ;  /* 0x000000ffff0e7224 */ /* 0x000fe400078e0a0a */
[----:B------:R-:W-:Y:S01]  /*07f0*/  IMAD R11, R17, R2, RZ ;  /* 0x00000002110b7224 */ /* 0x000fe200078e02ff */
[----:B------:R-:W-:Y:S01]  /*0800*/  IABS R17, R20 ;  /* 0x0000001400117213 */ /* 0x000fe20000000000 */
[C---:B------:R-:W-:Y:S02]  /*0810*/  IMAD R29, R6.reuse, R14, R29 ;  /* 0x0000000e061d7224 */ /* 0x040fe400078e021d */
[----:B------:R-:W-:Y:S01]  /*0820*/  IMAD.HI.U32 R8, R9, R11, R8 ;  /* 0x0000000b09087227 */ /* 0x000fe200078e0008 */
[----:B------:R-:W-:Y:S02]  /*0830*/  IABS R11, R16 ;  /* 0x00000010000b7213 */ /* 0x000fe40000000000 */
[----:B------:R-:W-:Y:S01]  /*0840*/  ISETP.GT.U32.AND P0, PT, R6, R29, PT ;  /* 0x0000001d0600720c */ /* 0x000fe20003f04070 */
[----:B------:R-:W-:-:S02]  /*0850*/  VIADD R24, R7, 0x6 ;  /* 0x0000000607187836 */ /* 0x000fc40000000000 */
[----:B------:R-:W-:-:S03]  /*0860*/  IMAD.HI.U32 R10, R8, R15, RZ ;  /* 0x0000000f080a7227 */ /* 0x000fc600078e00ff */
[----:B------:R-:W-:Y:S01]  /*0870*/  IABS R21, R24 ;  /* 0x0000001800157213 */ /* 0x000fe20000000000 */
[----:B------:R-:W-:Y:S02]  /*0880*/  IMAD.MOV R14, RZ, RZ, -R10 ;  /* 0x000000ffff0e7224 */ /* 0x000fe400078e0a0a */
[----:B------:R-:W-:Y:S02]  /*0890*/  VIADD R22, R7, 0x8 ;  /* 0x0000000807167836 */ /* 0x000fe40000000000 */
[----:B------:R-:W-:-:S03]  /*08a0*/  IMAD.HI.U32 R10, R8, R17, RZ ;  /* 0x00000011080a7227 */ /* 0x000fc600078e00ff */
[----:B------:R-:W-:Y:S01]  /*08b0*/  IABS R19, R22 ;  /* 0x0000001600137213 */ /* 0x000fe20000000000 */
[----:B------:R-:W-:-:S04]  /*08c0*/  IMAD.HI.U32 R9, R8, R11, RZ ;  /* 0x0000000b08097227 */ /* 0x000fc800078e00ff */
[----:B------:R-:W-:Y:S02]  /*08d0*/  IMAD.MOV R10, RZ, RZ, -R10 ;  /* 0x000000ffff0a7224 */ /* 0x000fe400078e0a0a */
[----:B------:R-:W-:Y:S02]  /*08e0*/  VIADD R26, R7, 0x4 ;  /* 0x00000004071a7836 */ /* 0x000fe40000000000 */
[----:B------:R-:W-:Y:S01]  /*08f0*/  @!P0 IMAD.IADD R29, R29, 0x1, -R6 ;  /* 0x000000011d1d8824 */ /* 0x000fe200078e0a06 */
[----:B------:R-:W-:Y:S01]  /*0900*/  ISETP.NE.AND P0, PT, R12, RZ, PT ;  /* 0x000000ff0c00720c */ /* 0x000fe20003f05270 */
[----:B------:R-:W-:Y:S01]  /*0910*/  IMAD.MOV R9, RZ, RZ, -R9 ;  /* 0x000000ffff097224 */ /* 0x000fe200078e0a09 */
[----:B------:R-:W-:Y:S01]  /*0920*/  IABS R23, R26 ;  /* 0x0000001a00177213 */ /* 0x000fe20000000000 */
[----:B------:R-:W-:Y:S01]  /*0930*/  IMAD R15, R2, R14, R15 ;  /* 0x0000000e020f7224 */ /* 0x000fe200078e020f */
[----:B------:R-:W-:Y:S01]  /*0940*/  ISETP.GT.U32.AND P2, PT, R6, R29, PT ;  /* 0x0000001d0600720c */ /* 0x000fe20003f44070 */
[----:B------:R-:W-:-:S02]  /*0950*/  IMAD R17, R2, R10, R17 ;  /* 0x0000000a02117224 */ /* 0x000fc400078e0211 */
[C---:B------:R-:W-:Y:S01]  /*0960*/  IMAD R9, R2.reuse, R9, R11 ;  /* 0x0000000902097224 */ /* 0x040fe200078e020b */
[----:B------:R-:W-:Y:S01]  /*0970*/  ISETP.GT.U32.AND P3, PT, R2, R15, PT ;  /* 0x0000000f0200720c */ /* 0x000fe20003f64070 */
[----:B------:R-:W-:-:S03]  /*0980*/  IMAD.HI.U32 R10, R8, R21, RZ ;  /* 0x00000015080a7227 */ /* 0x000fc600078e00ff */
[----:B------:R-:W-:Y:S01]  /*0990*/  ISETP.GT.U32.AND P1, PT, R2, R9, PT ;  /* 0x000000090200720c */ /* 0x000fe20003f24070 */
[----:B------:R-:W-:-:S04]  /*09a0*/  IMAD.HI.U32 R11, R8, R19, RZ ;  /* 0x00000013080b7227 */ /* 0x000fc800078e00ff */
[----:B------:R-:W-:Y:S02]  /*09b0*/  VIADD R28, R7, 0x2 ;  /* 0x00000002071c7836 */ /* 0x000fe40000000000 */
[----:B------:R-:W-:Y:S02]  /*09c0*/  IMAD.MOV R14, RZ, RZ, -R10 ;  /* 0x000000ffff0e7224 */ /* 0x000fe400078e0a0a */
[----:B------:R-:W-:Y:S01]  /*09d0*/  IMAD.MOV R11, RZ, RZ, -R11 ;  /* 0x000000ffff0b7224 */ /* 0x000fe200078e0a0b */
[----:B------:R-:W-:Y:S01]  /*09e0*/  IABS R25, R28 ;  /* 0x0000001c00197213 */ /* 0x000fe20000000000 */
[----:B------:R-:W-:-:S04]  /*09f0*/  IMAD.HI.U32 R10, R8, R23, RZ ;  /* 0x00000017080a7227 */ /* 0x000fc800078e00ff */
[C---:B------:R-:W-:Y:S02]  /*0a00*/  IMAD R19, R2.reuse, R11, R19 ;  /* 0x0000000b02137224 */ /* 0x040fe400078e0213 */
[----:B------:R-:W-:Y:S02]  /*0a10*/  IMAD.MOV R10, RZ, RZ, -R10 ;  /* 0x000000ffff0a7224 */ /* 0x000fe400078e0a0a */
[C---:B------:R-:W-:Y:S01]  /*0a20*/  IMAD R21, R2.reuse, R14, R21 ;  /* 0x0000000e02157224 */ /* 0x040fe200078e0215 */
[C---:B------:R-:W-:Y:S01]  /*0a30*/  ISETP.GT.U32.AND P5, PT, R2.reuse, R19, PT ;  /* 0x000000130200720c */ /* 0x040fe20003fa4070 */
[C---:B------:R-:W-:Y:S02]  /*0a40*/  IMAD R23, R2.reuse, R10, R23 ;  /* 0x0000000a02177224 */ /* 0x040fe400078e0217 */
[----:B------:R-:W-:Y:S01]  /*0a50*/  @!P2 IMAD.IADD R29, R29, 0x1, -R6 ;  /* 0x000000011d1da824 */ /* 0x000fe200078e0a06 */
[----:B------:R-:W-:Y:S01]  /*0a60*/  ISETP.GT.U32.AND P2, PT, R2, R17, PT ;  /* 0x000000110200720c */ /* 0x000fe20003f44070 */
[----:B------:R-:W-:Y:S01]  /*0a70*/  IMAD.HI.U32 R11, R8, R25, RZ ;  /* 0x00000019080b7227 */ /* 0x000fe200078e00ff */
[----:B------:R-:W-:-:S03]  /*0a80*/  SHF.R.U32.HI R6, RZ, 0x1, R3 ;  /* 0x00000001ff067819 */ /* 0x000fc60000011603 */
[----:B------:R-:W-:-:S04]  /*0a90*/  IMAD.HI.U32 R8, R8, R27, RZ ;  /* 0x0000001b08087227 */ /* 0x000fc800078e00ff */
[----:B------:R-:W-:Y:S01]  /*0aa0*/  @!P3 IMAD.IADD R15, R15, 0x1, -R2 ;  /* 0x000000010f0fb824 */ /* 0x000fe200078e0a02 */
[C---:B------:R-:W-:Y:S01]  /*0ab0*/  ISETP.GT.U32.AND P3, PT, R2.reuse, R23, PT ;  /* 0x000000170200720c */ /* 0x040fe20003f64070 */
[----:B------:R-:W-:Y:S01]  /*0ac0*/  @!P4 IMAD.MOV R29, RZ, RZ, -R29 ;  /* 0x000000ffff1dc224 */ /* 0x000fe200078e0a1d */
[C---:B------:R-:W-:Y:S01]  /*0ad0*/  ISETP.GT.U32.AND P4, PT, R2.reuse, R21, PT ;  /* 0x000000150200720c */ /* 0x040fe20003f84070 */
[----:B------:R-:W-:Y:S01]  /*0ae0*/  IMAD.MOV R11, RZ, RZ, -R11 ;  /* 0x000000ffff0b7224 */ /* 0x000fe200078e0a0b */
[----:B------:R-:W-:Y:S01]  /*0af0*/  @!P0 LOP3.LUT R29, RZ, R12, RZ, 0x33, !PT ;  /* 0x0000000cff1d8212 */ /* 0x000fe200078e33ff */
[----:B------:R-:W-:Y:S02]  /*0b00*/  IMAD.MOV R8, RZ, RZ, -R8 ;  /* 0x000000ffff087224 */ /* 0x000fe400078e0a08 */
[C---:B------:R-:W-:Y:S01]  /*0b10*/  IMAD R25, R2.reuse, R11, R25 ;  /* 0x0000000b02197224 */ /* 0x040fe200078e0219 */
[----:B------:R-:W-:Y:S01]  /*0b20*/  SHF.R.U32.HI R11, RZ, 0x2, R0 ;  /* 0x00000002ff0b7819 */ /* 0x000fe20000011600 */
[----:B------:R-:W-:Y:S01]  /*0b30*/  IMAD R27, R2, R8, R27 ;  /* 0x00000008021b7224 */ /* 0x000fe200078e021b */
[----:B------:R-:W-:Y:S01]  /*0b40*/  LOP3.LUT R8, R0, 0x3, RZ, 0xc0, !PT ;  /* 0x0000000300087812 */ /* 0x000fe200078ec0ff */
[--C-:B------:R-:W-:Y:S01]  /*0b50*/  @!P1 IMAD.IADD R9, R9, 0x1, -R2.reuse ;  /* 0x0000000109099824 */ /* 0x100fe200078e0a02 */
[C---:B------:R-:W-:Y:S01]  /*0b60*/  ISETP.GT.U32.AND P1, PT, R2.reuse, R15, PT ;  /* 0x0000000f0200720c */ /* 0x040fe20003f24070 */
[--C-:B------:R-:W-:Y:S01]  /*0b70*/  @!P2 IMAD.IADD R17, R17, 0x1, -R2.reuse ;  /* 0x000000011111a824 */ /* 0x100fe200078e0a02 */
[C---:B------:R-:W-:Y:S01]  /*0b80*/  ISETP.GT.U32.AND P0, PT, R2.reuse, R25, PT ;  /* 0x000000190200720c */ /* 0x040fe20003f04070 */
[--C-:B------:R-:W-:Y:S01]  /*0b90*/  @!P5 IMAD.IADD R19, R19, 0x1, -R2.reuse ;  /* 0x000000011313d824 */ /* 0x100fe200078e0a02 */
[C---:B------:R-:W-:Y:S01]  /*0ba0*/  ISETP.GT.U32.AND P6, PT, R2.reuse, R9, PT ;  /* 0x000000090200720c */ /* 0x040fe20003fc4070 */
[--C-:B------:R-:W-:Y:S01]  /*0bb0*/  @!P4 IMAD.IADD R21, R21, 0x1, -R2.reuse ;  /* 0x000000011515c824 */ /* 0x100fe200078e0a02 */
[C---:B------:R-:W-:Y:S01]  /*0bc0*/  ISETP.GT.U32.AND P2, PT, R2.reuse, R27, PT ;  /* 0x0000001b0200720c */ /* 0x040fe20003f44070 */
[--C-:B------:R-:W-:Y:S01]  /*0bd0*/  @!P3 IMAD.IADD R23, R23, 0x1, -R2.reuse ;  /* 0x000000011717b824 */ /* 0x100fe200078e0a02 */
[----:B------:R-:W-:Y:S01]  /*0be0*/  ISETP.GT.U32.AND P5, PT, R2, R19, PT ;  /* 0x000000130200720c */ /* 0x000fe20003fa4070 */
[----:B------:R-:W-:Y:S01]  /*0bf0*/  IMAD R10, R8, 0x110, RZ ;  /* 0x00000110080a7824 */ /* 0x000fe200078e02ff */
[----:B------:R-:W-:Y:S01]  /*0c00*/  ISETP.GE.AND P4, PT, R16, RZ, PT ;  /* 0x000000ff1000720c */ /* 0x000fe20003f86270 */
[----:B----4-:R-:W-:Y:S01]  /*0c10*/  IMAD R29, R29, UR10, RZ ;  /* 0x0000000a1d1d7c24 */ /* 0x010fe2000f8e02ff */
[----:B------:R-:W-:Y:S01]  /*0c20*/  ISETP.GE.AND P3, PT, R18, RZ, PT ;  /* 0x000000ff1200720c */ /* 0x000fe20003f66270 */
[--C-:B------:R-:W-:Y:S01]  /*0c30*/  @!P1 IMAD.IADD R15, R15, 0x1, -R2.reuse ;  /* 0x000000010f0f9824 */ /* 0x100fe200078e0a02 */
[----:B------:R-:W-:Y:S01]  /*0c40*/  SGXT.U32 R11, R11, 0x3 ;  /* 0x000000030b0b781a */ /* 0x000fe20000000000 */
[--C-:B------:R-:W-:Y:S01]  /*0c50*/  @!P0 IMAD.IADD R25, R25, 0x1, -R2.reuse ;  /* 0x0000000119198824 */ /* 0x100fe200078e0a02 */
[----:B------:R-:W-:Y:S01]  /*0c60*/  ISETP.GE.AND P0, PT, R20, RZ, PT ;  /* 0x000000ff1400720c */ /* 0x000fe20003f06270 */
[--C-:B------:R-:W-:Y:S01]  /*0c70*/  @!P6 IMAD.IADD R9, R9, 0x1, -R2.reuse ;  /* 0x000000010909e824 */ /* 0x100fe200078e0a02 */
[C---:B------:R-:W-:Y:S01]  /*0c80*/  ISETP.GT.U32.AND P6, PT, R2.reuse, R17, PT ;  /* 0x000000110200720c */ /* 0x040fe20003fc4070 */
[--C-:B------:R-:W-:Y:S01]  /*0c90*/  @!P2 IMAD.IADD R27, R27, 0x1, -R2.reuse ;  /* 0x000000011b1ba824 */ /* 0x100fe200078e0a02 */
[C---:B------:R-:W-:Y:S01]  /*0ca0*/  ISETP.GT.U32.AND P2, PT, R2.reuse, R21, PT ;  /* 0x000000150200720c */ /* 0x040fe20003f44070 */
[----:B------:R-:W-:Y:S01]  /*0cb0*/  @!P5 IMAD.IADD R19, R19, 0x1, -R2 ;  /* 0x000000011313d824 */ /* 0x000fe200078e0a02 */
[C---:B------:R-:W-:Y:S01]  /*0cc0*/  ISETP.GT.U32.AND P5, PT, R2.reuse, R23, PT ;  /* 0x000000170200720c */ /* 0x040fe20003fa4070 */
[----:B------:R-:W-:Y:S01]  /*0cd0*/  @!P4 IMAD.MOV R9, RZ, RZ, -R9 ;  /* 0x000000ffff09c224 */ /* 0x000fe200078e0a09 */
[C---:B------:R-:W-:Y:S01]  /*0ce0*/  ISETP.GT.U32.AND P4, PT, R2.reuse, R25, PT ;  /* 0x000000190200720c */ /* 0x040fe20003f84070 */
[----:B------:R-:W-:Y:S01]  /*0cf0*/  @!P3 IMAD.MOV R15, RZ, RZ, -R15 ;  /* 0x000000ffff0fb224 */ /* 0x000fe200078e0a0f */
[----:B------:R-:W-:-:S02]  /*0d00*/  ISETP.GT.U32.AND P3, PT, R2, R27, PT ;  /* 0x0000001b0200720c */ /* 0x000fc40003f64070 */
[----:B------:R-:W-:Y:S01]  /*0d10*/  LOP3.LUT R11, R10, R11, R6, 0x1e, !PT ;  /* 0x0000000b0a0b7212 */ /* 0x000fe200078e1e06 */
[----:B------:R-:W-:Y:S01]  /*0d20*/  IMAD.SHL.U32 R10, R0, 0x2, RZ ;  /* 0x00000002000a7824 */ /* 0x000fe200078e00ff */
[----:B------:R-:W-:Y:S01]  /*0d30*/  SHF.R.S32.HI R6, RZ, 0x2, R0 ;  /* 0x00000002ff067819 */ /* 0x000fe20000011400 */
[--C-:B------:R-:W-:Y:S01]  /*0d40*/  @!P6 IMAD.IADD R17, R17, 0x1, -R2.reuse ;  /* 0x000000011111e824 */ /* 0x100fe200078e0a02 */
[----:B------:R-:W-:Y:S01]  /*0d50*/  ISETP.GE.AND P1, PT, R7, RZ, PT ;  /* 0x000000ff0700720c */ /* 0x000fe20003f26270 */
[--C-:B------:R-:W-:Y:S01]  /*0d60*/  @!P2 IMAD.IADD R21, R21, 0x1, -R2.reuse ;  /* 0x000000011515a824 */ /* 0x100fe200078e0a02 */
[----:B------:R-:W-:Y:S01]  /*0d70*/  SGXT R6, R6, 0x1 ;  /* 0x000000010606781a */ /* 0x000fe20000000200 */
[--C-:B------:R-:W-:Y:S01]  /*0d80*/  @!P5 IMAD.IADD R23, R23, 0x1, -R2.reuse ;  /* 0x000000011717d824 */ /* 0x100fe200078e0a02 */
[----:B------:R-:W-:Y:S01]  /*0d90*/  ISETP.GE.AND P2, PT, R24, RZ, PT ;  /* 0x000000ff1800720c */ /* 0x000fe20003f46270 */
[--C-:B------:R-:W-:Y:S01]  /*0da0*/  @!P4 IMAD.IADD R25, R25, 0x1, -R2.reuse ;  /* 0x000000011919c824 */ /* 0x100fe200078e0a02 */
[----:B------:R-:W-:Y:S01]  /*0db0*/  LOP3.LUT R7, R6, 0x90, RZ, 0xc0, !PT ;  /* 0x0000009006077812 */ /* 0x000fe200078ec0ff */
[----:B------:R-:W-:Y:S01]  /*0dc0*/  @!P3 IMAD.IADD R27, R27, 0x1, -R2 ;  /* 0x000000011b1bb824 */ /* 0x000fe200078e0a02 */
[----:B------:R-:W-:Y:S01]  /*0dd0*/  ISETP.NE.AND P3, PT, R13, RZ, PT ;  /* 0x000000ff0d00720c */ /* 0x000fe20003f65270 */
[----:B------:R-:W-:Y:S01]  /*0de0*/  IMAD.SHL.U32 R6, R0, 0x10, RZ ;  /* 0x0000001000067824 */ /* 0x000fe200078e00ff */
[----:B------:R-:W-:Y:S01]  /*0df0*/  LOP3.LUT R2, RZ, R13, RZ, 0x33, !PT ;  /* 0x0000000dff027212 */ /* 0x000fe200078e33ff */
[----:B------:R-:W-:Y:S01]  /*0e00*/  @!P0 IMAD.MOV R17, RZ, RZ, -R17 ;  /* 0x000000ffff118224 */ /* 0x000fe200078e0a11 */
[----:B------:R-:W-:Y:S01]  /*0e10*/  ISETP.GE.AND P6, PT, R22, RZ, PT ;  /* 0x000000ff1600720c */ /* 0x000fe20003fc6270 */
[----:B------:R-:W-:Y:S01]  /*0e20*/  @!P1 IMAD.MOV R27, RZ, RZ, -R27 ;  /* 0x000000ffff1b9224 */ /* 0x000fe200078e0a1b */
[----:B------:R-:W-:-:S02]  /*0e30*/  SEL R9, R2, R9, !P3 ;  /* 0x0000000902097207 */ /* 0x000fc40005800000 */
[----:B------:R-:W-:Y:S01]  /*0e40*/  ISETP.GE.AND P5, PT, R26, RZ, PT ;  /* 0x000000ff1a00720c */ /* 0x000fe20003fa6270 */
[----:B------:R-:W-:Y:S01]  /*0e50*/  @!P2 IMAD.MOV R21, RZ, RZ, -R21 ;  /* 0x000000ffff15a224 */ /* 0x000fe200078e0a15 */
[----:B------:R-:W-:Y:S01]  /*0e60*/  LOP3.LUT R7, R7, 0x10, R10, 0x78, !PT ;  /* 0x0000001007077812 */ /* 0x000fe200078e780a */
[----:B------:R-:W-:Y:S01]  /*0e70*/  IMAD R9, R9, UR6, RZ ;  /* 0x0000000609097c24 */ /* 0x000fe2000f8e02ff */
[----:B------:R-:W-:Y:S02]  /*0e80*/  LEA R8, R8, UR5, 0x5 ;  /* 0x0000000508087c11 */ /* 0x000fe4000f8e28ff */
[----:B------:R-:W-:Y:S02]  /*0e90*/  LOP3.LUT R36, R6, 0x100, RZ, 0xc0, !PT ;  /* 0x0000010006247812 */ /* 0x000fe400078ec0ff */
[----:B------:R-:W-:Y:S01]  /*0ea0*/  SEL R15, R2, R15, !P3 ;  /* 0x0000000f020f7207 */ /* 0x000fe20005800000 */
[----:B------:R-:W-:Y:S01]  /*0eb0*/  @!P6 IMAD.MOV R19, RZ, RZ, -R19 ;  /* 0x000000ffff13e224 */ /* 0x000fe200078e0a13 */
[----:B------:R-:W-:-:S02]  /*0ec0*/  ISETP.GE.AND P4, PT, R28, RZ, PT ;  /* 0x000000ff1c00720c */ /* 0x000fc40003f86270 */
[----:B------:R-:W-:Y:S01]  /*0ed0*/  IADD3 R36, PT, PT, R7, R8, R36 ;  /* 0x0000000807247210 */ /* 0x000fe20007ffe024 */
[----:B------:R-:W-:Y:S01]  /*0ee0*/  IMAD R15, R15, UR6, RZ ;  /* 0x000000060f0f7c24 */ /* 0x000fe2000f8e02ff */
[----:B---3--:R-:W-:Y:S01]  /*0ef0*/  IADD3 R7, P0, PT, R9, UR22, RZ ;  /* 0x0000001609077c10 */ /* 0x008fe2000ff1e0ff */
[----:B------:R-:W-:Y:S01]  /*0f00*/  @!P5 IMAD.MOV R23, RZ, RZ, -R23 ;  /* 0x000000ffff17d224 */ /* 0x000fe200078e0a17 */
[C---:B------:R-:W-:Y:S02]  /*0f10*/  SEL R21, R2.reuse, R21, !P3 ;  /* 0x0000001502157207 */ /* 0x040fe40005800000 */
[----:B------:R-:W-:Y:S02]  /*0f20*/  R2UR UR19, R7 ;  /* 0x00000000071372ca */ /* 0x000fe400000e0000 */
[----:B------:R-:W-:Y:S01]  /*0f30*/  IADD3 R7, P6, PT, R15, UR22, RZ ;  /* 0x000000160f077c10 */ /* 0x000fe2000ffde0ff */
[----:B------:R-:W-:Y:S01]  /*0f40*/  IMAD R21, R21, UR6, RZ ;  /* 0x0000000615157c24 */ /* 0x000fe2000f8e02ff */
[----:B------:R-:W-:Y:S01]  /*0f50*/  SHF.R.S32.HI R13, RZ, 0x1f, R15 ;  /* 0x0000001fff0d7819 */ /* 0x000fe2000001140f */
[----:B------:R-:W-:Y:S01]  /*0f60*/  @!P4 IMAD.MOV R25, RZ, RZ, -R25 ;  /* 0x000000ffff19c224 */ /* 0x000fe200078e0a19 */
[----:B------:R-:W-:-:S02]  /*0f70*/  SEL R17, R2, R17, !P3 ;  /* 0x0000001102117207 */ /* 0x000fc40005800000 */
[C---:B------:R-:W-:Y:S02]  /*0f80*/  SEL R23, R2.reuse, R23, !P3 ;  /* 0x0000001702177207 */ /* 0x040fe40005800000 */
[----:B------:R-:W-:Y:S01]  /*0f90*/  IADD3.X R13, PT, PT, R13, UR23, RZ, P6, !PT ;  /* 0x000000170d0d7c10 */ /* 0x000fe2000b7fe4ff */
[----:B------:R-:W-:Y:S01]  /*0fa0*/  IMAD R17, R17, UR6, RZ ;  /* 0x0000000611117c24 */ /* 0x000fe2000f8e02ff */
[----:B------:R-:W-:Y:S01]  /*0fb0*/  IADD3 R38, P6, PT, R29, UR20, RZ ;  /* 0x000000141d267c10 */ /* 0x000fe2000ffde0ff */
[----:B------:R-:W-:Y:S01]  /*0fc0*/  IMAD R23, R23, UR6, RZ ;  /* 0x0000000617177c24 */ /* 0x000fe2000f8e02ff */
[C---:B------:R-:W-:Y:S02]  /*0fd0*/  SEL R19, R2.reuse, R19, !P3 ;  /* 0x0000001302137207 */ /* 0x040fe40005800000 */
[----:B------:R-:W-:Y:S02]  /*0fe0*/  IADD3 R8, P4, PT, R21, UR22, RZ ;  /* 0x0000001615087c10 */ /* 0x000fe4000ff9e0ff */
[----:B------:R-:W-:Y:S01]  /*0ff0*/  LEA.HI.X.SX32 R39, R29, UR21, 0x1, P6 ;  /* 0x000000151d277c11 */ /* 0x000fe2000b0f0eff */
[----:B------:R-:W0:Y:S01]  /*1000*/  LDCU UR21, c[0x0][0x3ac] ;  /* 0x00007580ff1577ac */ /* 0x000e220008000800 */
[----:B------:R-:W-:Y:S01]  /*1010*/  IADD3 R12, P1, PT, R17, UR22, RZ ;  /* 0x00000016110c7c10 */ /* 0x000fe2000ff3e0ff */
[----:B------:R-:W-:Y:S01]  /*1020*/  IMAD R19, R19, UR6, RZ ;  /* 0x0000000613137c24 */ /* 0x000fe2000f8e02ff */
[----:B------:R-:W-:-:S02]  /*1030*/  SEL R25, R2, R25, !P3 ;  /* 0x0000001902197207 */ /* 0x000fc40005800000 */
[----:B------:R-:W-:Y:S02]  /*1040*/  CS2R R28, SRZ ;  /* 0x00000000001c7805 */ /* 0x000fe4000001ff00 */
[----:B------:R-:W-:Y:S02]  /*1050*/  SEL R2, R2, R27, !P3 ;  /* 0x0000001b02027207 */ /* 0x000fe40005800000 */
[----:B------:R-:W-:Y:S02]  /*1060*/  CS2R R26, SRZ ;  /* 0x00000000001a7805 */ /* 0x000fe4000001ff00 */
[----:B------:R-:W-:Y:S01]  /*1070*/  R2UR UR17, R7 ;  /* 0x00000000071172ca */ /* 0x000fe200000e0000 */
[----:B------:R-:W-:Y:S01]  /*1080*/  IMAD R25, R25, UR6, RZ ;  /* 0x0000000619197c24 */ /* 0x000fe2000f8e02ff */
[----:B------:R-:W-:Y:S01]  /*1090*/  R2UR UR11, R8 ;  /* 0x00000000080b72ca */ /* 0x000fe200000e0000 */
[----:B------:R-:W-:Y:S01]  /*10a0*/  IMAD R16, R2, UR6, RZ ;  /* 0x0000000602107c24 */ /* 0x000fe2000f8e02ff */
[----:B------:R-:W-:Y:S01]  /*10b0*/  IADD3 R7, P3, PT, R23, UR22, RZ ;  /* 0x0000001617077c10 */ /* 0x000fe2000ff7e0ff */
[----:B------:R-:W-:Y:S01]  /*10c0*/  USHF.R.S32.HI UR6, URZ, 0x1f, UR4 ;  /* 0x0000001fff067899 */ /* 0x000fe20008011404 */
[----:B------:R-:W-:-:S02]  /*10d0*/  SHF.R.S32.HI R8, RZ, 0x1f, R23 ;  /* 0x0000001fff087819 */ /* 0x000fc40000011417 */
[----:B------:R-:W-:Y:S02]  /*10e0*/  CS2R R22, SRZ ;  /* 0x0000000000167805 */ /* 0x000fe4000001ff00 */
[----:B------:R-:W-:Y:S01]  /*10f0*/  R2UR UR15, R12 ;  /* 0x000000000c0f72ca */ /* 0x000fe200000e0000 */
[----:B------:R-:W-:Y:S01]  /*1100*/  ULEA.HI UR6, UR6, UR4, URZ, 0x5 ;  /* 0x0000000406067291 */ /* 0x000fe2000f8f28ff */
[----:B------:R-:W-:Y:S01]  /*1110*/  SHF.R.S32.HI R14, RZ, 0x1f, R9 ;  /* 0x0000001fff0e7819 */ /* 0x000fe20000011409 */
[----:B0-----:R-:W-:Y:S01]  /*1120*/  USHF.L.U32 UR4, UR21, 0x5, URZ ;  /* 0x0000000515047899 */ /* 0x001fe200080006ff */
[----:B------:R-:W-:Y:S01]  /*1130*/  SHF.R.S32.HI R12, RZ, 0x1f, R17 ;  /* 0x0000001fff0c7819 */ /* 0x000fe20000011411 */
[----:B------:R-:W-:Y:S01]  /*1140*/  USHF.R.S32.HI UR6, URZ, 0x5, UR6 ;  /* 0x00000005ff067899 */ /* 0x000fe20008011406 */
[----:B------:R-:W-:Y:S02]  /*1150*/  IADD3.X R8, PT, PT, R8, UR23, RZ, P3, !PT ;  /* 0x0000001708087c10 */ /* 0x000fe40009ffe4ff */
[----:B------:R-:W-:-:S02]  /*1160*/  IADD3 R10, P5, PT, R19, UR22, RZ ;  /* 0x00000016130a7c10 */ /* 0x000fc4000ffbe0ff */
[----:B------:R-:W-:Y:S02]  /*1170*/  IADD3.X R14, PT, PT, R14, UR23, RZ, P0, !PT ;  /* 0x000000170e0e7c10 */ /* 0x000fe400087fe4ff */
[----:B------:R-:W-:Y:S02]  /*1180*/  IADD3.X R12, PT, PT, R12, UR23, RZ, P1, !PT ;  /* 0x000000170c0c7c10 */ /* 0x000fe40008ffe4ff */
[----:B------:R-:W-:Y:S02]  /*1190*/  R2UR UR10, R8 ;  /* 0x00000000080a72ca */ /* 0x000fe400000e0000 */
[----:B------:R-:W-:Y:S02]  /*11a0*/  R2UR UR13, R10 ;  /* 0x000000000a0d72ca */ /* 0x000fe400000e0000 */
[----:B------:R-:W-:Y:S02]  /*11b0*/  LOP3.LUT R8, R0, 0x1f, RZ, 0xc0, !PT ;  /* 0x0000001f00087812 */ /* 0x000fe400078ec0ff */
[----:B------:R-:W-:-:S02]  /*11c0*/  SHF.R.S32.HI R10, RZ, 0x1f, R19 ;  /* 0x0000001fff0a7819 */ /* 0x000fc40000011413 */
[----:B------:R-:W-:Y:S02]  /*11d0*/  CS2R R18, SRZ ;  /* 0x0000000000127805 */ /* 0x000fe4000001ff00 */
[----:B------:R-:W-:Y:S01]  /*11e0*/  SHF.R.S32.HI R9, RZ, 0x1f, R21 ;  /* 0x0000001fff097819 */ /* 0x000fe20000011415 */
[----:B------:R-:W-:Y:S01]  /*11f0*/  IMAD R8, R8, UR21, RZ ;  /* 0x0000001508087c24 */ /* 0x000fe2000f8e02ff */
[----:B------:R-:W-:Y:S02]  /*1200*/  R2UR UR20, R14 ;  /* 0x000000000e1472ca */ /* 0x000fe400000e0000 */
[----:B------:R-:W-:Y:S02]  /*1210*/  CS2R R20, SRZ ;  /* 0x0000000000147805 */ /* 0x000fe4000001ff00 */
[----:B------:R-:W-:Y:S02]  /*1220*/  R2UR UR18, R13 ;  /* 0x000000000d1272ca */ /* 0x000fe400000e0000 */
[----:B------:R-:W-:-:S02]  /*1230*/  R2UR UR16, R12 ;  /* 0x000000000c1072ca */ /* 0x000fc400000e0000 */
[----:B------:R-:W-:Y:S02]  /*1240*/  IADD3 R37, P0, PT, R16, UR22, RZ ;  /* 0x0000001610257c10 */ /* 0x000fe4000ff1e0ff */
[----:B------:R-:W-:Y:S02]  /*1250*/  R2UR UR7, R7 ;  /* 0x00000000070772ca */ /* 0x000fe400000e0000 */
[----:B------:R-:W-:Y:S02]  /*1260*/  SHF.R.S32.HI R16, RZ, 0x1f, R16 ;  /* 0x0000001fff107819 */ /* 0x000fe40000011410 */
[----:B------:R-:W-:Y:S02]  /*1270*/  IADD3.X R10, PT, PT, R10, UR23, RZ, P5, !PT ;  /* 0x000000170a0a7c10 */ /* 0x000fe4000affe4ff */
[----:B------:R-:W-:Y:S02]  /*1280*/  IADD3.X R9, PT, PT, R9, UR23, RZ, P4, !PT ;  /* 0x0000001709097c10 */ /* 0x000fe4000a7fe4ff */
[----:B------:R-:W-:Y:S01]  /*1290*/  IADD3 R7, P2, PT, R25, UR22, RZ ;  /* 0x0000001619077c10 */ /* 0x000fe2000ff5e0ff */
[----:B------:R-:W0:Y:S01]  /*12a0*/  LDCU UR22, c[0x0][0x3a8] ;  /* 0x00007500ff1677ac */ /* 0x000e220008000800 */
[----:B------:R-:W-:-:S02]  /*12b0*/  SHF.R.S32.HI R2, RZ, 0x1f, R25 ;  /* 0x0000001fff027819 */ /* 0x000fc40000011419 */
[----:B------:R-:W-:Y:S02]  /*12c0*/  CS2R R24, SRZ ;  /* 0x0000000000187805 */ /* 0x000fe4000001ff00 */
[----:B------:R-:W-:Y:S02]  /*12d0*/  IADD3.X R40, PT, PT, R16, UR23, RZ, P0, !PT ;  /* 0x0000001710287c10 */ /* 0x000fe400087fe4ff */
[----:B------:R-:W-:Y:S02]  /*12e0*/  CS2R R16, SRZ ;  /* 0x0000000000107805 */ /* 0x000fe4000001ff00 */
[----:B------:R-:W-:Y:S02]  /*12f0*/  R2UR UR14, R10 ;  /* 0x000000000a0e72ca */ /* 0x000fe400000e0000 */
[----:B------:R-:W-:Y:S02]  /*1300*/  R2UR UR12, R9 ;  /* 0x00000000090c72ca */ /* 0x000fe400000e0000 */
[----:B------:R-:W-:-:S02]  /*1310*/  IADD3.X R2, PT, PT, R2, UR23, RZ, P2, !PT ;  /* 0x0000001702027c10 */ /* 0x000fc400097fe4ff */
[----:B------:R-:W-:Y:S02]  /*1320*/  LOP3.LUT R10, R48, 0x38, RZ, 0x3c, !PT ;  /* 0x00000038300a7812 */ /* 0x000fe400078e3cff */
[----:B------:R-:W-:Y:S02]  /*1330*/  SHF.R.S32.HI R9, RZ, 0x1f, R8 ;  /* 0x0000001fff097819 */ /* 0x000fe40000011408 */
[----:B0-----:R-:W-:-:S07]  /*1340*/  LOP3.LUT R41, R11, 0x20, RZ, 0x3c, !PT ;  /* 0x000000200b297812 */ /* 0x001fce00078e3cff */
.L_x_2:
[C---:B------:R-:W-:Y:S02]  /*1350*/  ISETP.GT.AND P0, PT, R49.reuse, RZ, PT ;  /* 0x000000ff3100720c */ /* 0x040fe40003f04270 */
[C---:B------:R-:W-:Y:S02]  /*1360*/  ISETP.GT.AND P2, PT, R49.reuse, 0x1, PT ;  /* 0x000000013100780c */ /* 0x040fe40003f44270 */
[----:B------:R-:W-:Y:S02]  /*1370*/  IADD3 R34, P1, PT, R38, UR22, RZ ;  /* 0x0000001626227c10 */ /* 0x000fe4000ff3e0ff */
[----:B------:R-:W-:Y:S02]  /*1380*/  PRMT R69, RZ, 0x7610, R69 ;  /* 0x00007610ff457816 */ /* 0x000fe40000000045 */
[----:B------:R-:W-:Y:S01]  /*1390*/  PRMT R75, RZ, 0x7610, R75 ;  /* 0x00007610ff4b7816 */ /* 0x000fe2000000004b */
[C---:B------:R-:W-:Y:S01]  /*13a0*/  IMAD.SHL.U32 R15, R44.reuse, 0x2, RZ ;  /* 0x000000022c0f7824 */ /* 0x040fe200078e00ff */
[C---:B------:R-:W-:Y:S01]  /*13b0*/  LEA.HI.X.SX32 R35, R44.reuse, R39, 0x1, P1 ;  /* 0x000000272c237211 */ /* 0x040fe200008f0eff */
[C---:B------:R-:W-:Y:S01]  /*13c0*/  IMAD R33, R44.reuse, 0x3, RZ ;  /* 0x000000032c217824 */ /* 0x040fe200078e02ff */
[C---:B------:R-:W-:Y:S01]  /*13d0*/  ISETP.GT.AND P3, PT, R49.reuse, 0x2, PT ;  /* 0x000000023100780c */ /* 0x040fe20003f64270 */
[----:B------:R-:W-:Y:S01]  /*13e0*/  IMAD.SHL.U32 R13, R44, 0x4, RZ ;  /* 0x000000042c0d7824 */ /* 0x000fe200078e00ff */
[C---:B------:R-:W-:Y:S01]  /*13f0*/  ISETP.GT.AND P4, PT, R49.reuse, 0x3, PT ;  /* 0x000000033100780c */ /* 0x040fe20003f84270 */
[----:B------:R-:W2:Y:S01]  /*1400*/  @P0 LDG.E.U8 R69, desc[UR8][R38.64] ;  /* 0x0000000826450981 */ /* 0x000ea2000c1e1100 */
[----:B------:R-:W-:-:S02]  /*1410*/  ISETP.GT.AND P5, PT, R49, 0x4, PT ;  /* 0x000000043100780c */ /* 0x000fc40003fa4270 */
[-C--:B------:R-:W-:Y:S01]  /*1420*/  IADD3 R32, P1, PT, R33, R38.reuse, RZ ;  /* 0x0000002621207210 */ /* 0x080fe20007f3e0ff */
[----:B------:R0:W3:Y:S01]  /*1430*/  @P2 LDG.E.U8 R75, desc[UR8][R34.64] ;  /* 0x00000008224b2981 */ /* 0x0000e2000c1e1100 */
[-C--:B------:R-:W-:Y:S02]  /*1440*/  IADD3 R14, P2, PT, R15, R38.reuse, RZ ;  /* 0x000000260f0e7210 */ /* 0x080fe40007f5e0ff */
[----:B------:R-:W-:Y:S02]  /*1450*/  IADD3 R46, P0, PT, R13, R38, RZ ;  /* 0x000000260d2e7210 */ /* 0x000fe40007f1e0ff */
[----:B------:R-:W-:Y:S02]  /*1460*/  PRMT R12, RZ, 0x7610, R12 ;  /* 0x00007610ff0c7816 */ /* 0x000fe4000000000c */
[----:B------:R-:W-:Y:S02]  /*1470*/  PRMT R68, RZ, 0x7610, R68 ;  /* 0x00007610ff447816 */ /* 0x000fe40000000044 */
[----:B------:R-:W-:-:S02]  /*1480*/  PRMT R61, RZ, 0x7610, R61 ;  /* 0x00007610ff3d7816 */ /* 0x000fc4000000003d */
[-C--:B------:R-:W-:Y:S02]  /*1490*/  LEA.HI.X.SX32 R15, R15, R39.reuse, 0x1, P2 ;  /* 0x000000270f0f7211 */ /* 0x080fe400010f0eff */
[-C--:B------:R-:W-:Y:S02]  /*14a0*/  LEA.HI.X.SX32 R33, R33, R39.reuse, 0x1, P1 ;  /* 0x0000002721217211 */ /* 0x080fe400008f0eff */
[----:B------:R-:W-:Y:S01]  /*14b0*/  LEA.HI.X.SX32 R47, R13, R39, 0x1, P0 ;  /* 0x000000270d2f7211 */ /* 0x000fe200000f0eff */
[C---:B------:R-:W-:Y:S01]  /*14c0*/  IMAD R43, R44.reuse, 0x6, RZ ;  /* 0x000000062c2b7824 */ /* 0x040fe200078e02ff */
[----:B------:R1:W4:Y:S01]  /*14d0*/  @P3 LDG.E.U8 R12, desc[UR8][R14.64] ;  /* 0x000000080e0c3981 */ /* 0x000322000c1e1100 */
[C---:B0-----:R-:W-:Y:S01]  /*14e0*/  IMAD R35, R44.reuse, 0x5, RZ ;  /* 0x000000052c237824 */ /* 0x041fe200078e02ff */
[C---:B------:R-:W-:Y:S01]  /*14f0*/  ISETP.GT.AND P3, PT, R49.reuse, 0x5, PT ;  /* 0x000000053100780c */ /* 0x040fe20003f64270 */
[----:B------:R-:W-:Y:S01]  /*1500*/  IMAD R13, R44, 0x7, RZ ;  /* 0x000000072c0d7824 */ /* 0x000fe200078e02ff */
[----:B------:R-:W5:Y:S01]  /*1510*/  @P4 LDG.E.U8 R68, desc[UR8][R32.64] ;  /* 0x0000000820444981 */ /* 0x000f62000c1e1100 */
[----:B------:R-:W-:-:S03]  /*1520*/  ISETP.GT.AND P4, PT, R49, 0x6, PT ;  /* 0x000000063100780c */ /* 0x000fc60003f84270 */
[----:B------:R0:W4:Y:S01]  /*1530*/  @P5 LDG.E.U8 R61, desc[UR8][R46.64] ;  /* 0x000000082e3d5981 */ /* 0x000122000c1e1100 */
[----:B------:R-:W-:Y:S02]  /*1540*/  ISETP.GT.AND P5, PT, R49, 0x7, PT ;  /* 0x000000073100780c */ /* 0x000fe40003fa4270 */
[-C--:B-1----:R-:W-:Y:S02]  /*1550*/  IADD3 R14, P1, PT, R43, R38.reuse, RZ ;  /* 0x000000262b0e7210 */ /* 0x082fe40007f3e0ff */
[-C--:B------:R-:W-:Y:S02]  /*1560*/  IADD3 R34, P2, PT, R35, R38.reuse, RZ ;  /* 0x0000002623227210 */ /* 0x080fe40007f5e0ff */
[----:B------:R-:W-:Y:S02]  /*1570*/  IADD3 R42, P0, PT, R13, R38, RZ ;  /* 0x000000260d2a7210 */ /* 0x000fe40007f1e0ff */
[----:B------:R-:W-:Y:S02]  /*1580*/  PRMT R67, RZ, 0x7610, R67 ;  /* 0x00007610ff437816 */ /* 0x000fe40000000043 */
[----:B------:R-:W-:-:S02]  /*1590*/  PRMT R56, RZ, 0x7610, R56 ;  /* 0x00007610ff387816 */ /* 0x000fc40000000038 */
[-C--:B------:R-:W-:Y:S02]  /*15a0*/  LEA.HI.X.SX32 R15, R43, R39.reuse, 0x1, P1 ;  /* 0x000000272b0f7211 */ /* 0x080fe400008f0eff */
[----:B------:R-:W-:Y:S02]  /*15b0*/  PRMT R62, RZ, 0x7610, R62 ;  /* 0x00007610ff3e7816 */ /* 0x000fe4000000003e */
[-C--:B------:R-:W-:Y:S01]  /*15c0*/  LEA.HI.X.SX32 R35, R35, R39.reuse, 0x1, P2 ;  /* 0x0000002723237211 */ /* 0x080fe200010f0eff */
[----:B------:R1:W4:Y:S01]  /*15d0*/  @P4 LDG.E.U8 R56, desc[UR8][R14.64] ;  /* 0x000000080e384981 */ /* 0x000322000c1e1100 */
[----:B------:R-:W-:Y:S01]  /*15e0*/  LEA.HI.X.SX32 R43, R13, R39, 0x1, P0 ;  /* 0x000000270d2b7211 */ /* 0x000fe200000f0eff */
[C---:B0-----:R-:W-:Y:S01]  /*15f0*/  IMAD.SHL.U32 R47, R44.reuse, 0x8, RZ ;  /* 0x000000082c2f7824 */ /* 0x041fe200078e00ff */
[C---:B------:R-:W-:Y:S01]  /*1600*/  ISETP.GT.AND P4, PT, R49.reuse, 0x9, PT ;  /* 0x000000093100780c */ /* 0x040fe20003f84270 */
[----:B------:R0:W4:Y:S01]  /*1610*/  @P3 LDG.E.U8 R67, desc[UR8][R34.64] ;  /* 0x0000000822433981 */ /* 0x000122000c1e1100 */
[C---:B------:R-:W-:Y:S01]  /*1620*/  IMAD R32, R44.reuse, 0x9, RZ ;  /* 0x000000092c207824 */ /* 0x040fe200078e02ff */
[C---:B------:R-:W-:Y:S01]  /*1630*/  ISETP.GT.AND P3, PT, R49.reuse, 0x8, PT ;  /* 0x000000083100780c */ /* 0x040fe20003f64270 */
[----:B------:R-:W-:Y:S01]  /*1640*/  IMAD R13, R44, 0xa, RZ ;  /* 0x0000000a2c0d7824 */ /* 0x000fe200078e02ff */
[----:B------:R0:W4:Y:S01]  /*1650*/  @P5 LDG.E.U8 R62, desc[UR8][R42.64] ;  /* 0x000000082a3e5981 */ /* 0x000122000c1e1100 */
[----:B------:R-:W-:-:S02]  /*1660*/  ISETP.GT.AND P5, PT, R49, 0xa, PT ;  /* 0x0000000a3100780c */ /* 0x000fc40003fa4270 */
[-C--:B------:R-:W-:Y:S02]  /*1670*/  IADD3 R46, P2, PT, R47, R38.reuse, RZ ;  /* 0x000000262f2e7210 */ /* 0x080fe40007f5e0ff */
[-C--:B-1----:R-:W-:Y:S02]  /*1680*/  IADD3 R14, P0, PT, R13, R38.reuse, RZ ;  /* 0x000000260d0e7210 */ /* 0x082fe40007f1e0ff */
[----:B0-----:R-:W-:Y:S02]  /*1690*/  IADD3 R34, P1, PT, R32, R38, RZ ;  /* 0x0000002620227210 */ /* 0x001fe40007f3e0ff */
        /* <DEDUP_REMOVED lines=8> */
[C---:B------:R-:W-:Y:S01]  /*1720*/  IMAD R32, R44.reuse, 0xc, RZ ;  /* 0x0000000c2c207824 */ /* 0x040fe200078e02ff */
[C---:B------:R-:W-:Y:S01]  /*1730*/  ISETP.GT.AND P3, PT, R49.reuse, 0xb, PT ;  /* 0x0000000b3100780c */ /* 0x040fe20003f64270 */
[----:B------:R-:W-:Y:S01]  /*1740*/  IMAD R13, R44, 0xd, RZ ;  /* 0x0000000d2c0d7824 */ /* 0x000fe200078e02ff */
[----:B------:R1:W4:Y:S01]  /*1750*/  @P4 LDG.E.U8 R58, desc[UR8][R34.64] ;  /* 0x00000008223a4981 */ /* 0x000322000c1e1100 */
[----:B------:R-:W-:-:S03]  /*1760*/  ISETP.GT.AND P4, PT, R49, 0xc, PT ;  /* 0x0000000c3100780c */ /* 0x000fc60003f84270 */
[----:B------:R1:W4:Y:S01]  /*1770*/  @P5 LDG.E.U8 R54, desc[UR8][R14.64] ;  /* 0x000000080e365981 */ /* 0x000322000c1e1100 */
[----:B------:R-:W-:Y:S02]  /*1780*/  ISETP.GT.AND P5, PT, R49, 0xd, PT ;  /* 0x0000000d3100780c */ /* 0x000fe40003fa4270 */
[-C--:B------:R-:W-:Y:S02]  /*1790*/  IADD3 R50, P2, PT, R42, R38.reuse, RZ ;  /* 0x000000262a327210 */ /* 0x080fe40007f5e0ff */
[-C--:B------:R-:W-:Y:S02]  /*17a0*/  IADD3 R52, P1, PT, R32, R38.reuse, RZ ;  /* 0x0000002620347210 */ /* 0x080fe40007f3e0ff */
[----:B0-----:R-:W-:Y:S02]  /*17b0*/  IADD3 R46, P0, PT, R13, R38, RZ ;  /* 0x000000260d2e7210 */ /* 0x001fe40007f1e0ff */
[----:B------:R-:W-:Y:S02]  /*17c0*/  LEA.HI.X.SX32 R51, R42, R39, 0x1, P2 ;  /* 0x000000272a337211 */ /* 0x000fe400010f0eff */
[----:B------:R-:W-:-:S02]  /*17d0*/  PRMT R43, RZ, 0x7610, R43 ;  /* 0x00007610ff2b7816 */ /* 0x000fc4000000002b */
[----:B------:R-:W-:Y:S02]  /*17e0*/  PRMT R42, RZ, 0x7610, R42 ;  /* 0x00007610ff2a7816 */ /* 0x000fe4000000002a */
[----:B-1----:R-:W-:Y:S02]  /*17f0*/  PRMT R34, RZ, 0x7610, R34 ;  /* 0x00007610ff227816 */ /* 0x002fe40000000022 */
[-C--:B------:R-:W-:Y:S01]  /*1800*/  LEA.HI.X.SX32 R53, R32, R39.reuse, 0x1, P1 ;  /* 0x0000002720357211 */ /* 0x080fe200008f0eff */
[----:B------:R0:W4:Y:S01]  /*1810*/  @P3 LDG.E.U8 R43, desc[UR8][R50.64] ;  /* 0x00000008322b3981 */ /* 0x000122000c1e1100 */
[----:B------:R-:W-:Y:S01]  /*1820*/  LEA.HI.X.SX32 R47, R13, R39, 0x1, P0 ;  /* 0x000000270d2f7211 */ /* 0x000fe200000f0eff */
[C---:B------:R-:W-:Y:S01]  /*1830*/  IMAD R15, R44.reuse, 0xe, RZ ;  /* 0x0000000e2c0f7824 */ /* 0x040fe200078e02ff */
[C---:B------:R-:W-:Y:S01]  /*1840*/  ISETP.GT.AND P3, PT, R49.reuse, 0xe, PT ;  /* 0x0000000e3100780c */ /* 0x040fe20003f64270 */
[----:B------:R1:W4:Y:S01]  /*1850*/  @P4 LDG.E.U8 R42, desc[UR8][R52.64] ;  /* 0x00000008342a4981 */ /* 0x000322000c1e1100 */
[C---:B------:R-:W-:Y:S01]  /*1860*/  IMAD.SHL.U32 R35, R44.reuse, 0x10, RZ ;  /* 0x000000102c237824 */ /* 0x040fe200078e00ff */
[C---:B------:R-:W-:Y:S01]  /*1870*/  ISETP.GT.AND P4, PT, R49.reuse, 0x10, PT ;  /* 0x000000103100780c */ /* 0x040fe20003f84270 */
[----:B------:R-:W-:Y:S01]  /*1880*/  IMAD R32, R44, 0x11, RZ ;  /* 0x000000112c207824 */ /* 0x000fe200078e02ff */
[----:B------:R1:W4:Y:S01]  /*1890*/  @P5 LDG.E.U8 R34, desc[UR8][R46.64] ;  /* 0x000000082e225981 */ /* 0x000322000c1e1100 */
[----:B------:R-:W-:-:S02]  /*18a0*/  ISETP.GT.AND P5, PT, R49, 0x11, PT ;  /* 0x000000113100780c */ /* 0x000fc40003fa4270 */
[-C--:B------:R-:W-:Y:S02]  /*18b0*/  IADD3 R14, P2, PT, R15, R38.reuse, RZ ;  /* 0x000000260f0e7210 */ /* 0x080fe40007f5e0ff */
[-C--:B0-----:R-:W-:Y:S02]  /*18c0*/  IADD3 R50, P1, PT, R35, R38.reuse, RZ ;  /* 0x0000002623327210 */ /* 0x081fe40007f3e0ff */
[----:B-1----:R-:W-:Y:S02]  /*18d0*/  IADD3 R52, P0, PT, R32, R38, RZ ;  /* 0x0000002620347210 */ /* 0x002fe40007f1e0ff */
[----:B------:R-:W-:Y:S02]  /*18e0*/  PRMT R13, RZ, 0x7610, R13 ;  /* 0x00007610ff0d7816 */ /* 0x000fe4000000000d */
[----:B------:R-:W-:Y:S02]  /*18f0*/  PRMT R73, RZ, 0x7610, R73 ;  /* 0x00007610ff497816 */ /* 0x000fe40000000049 */
[----:B------:R-:W-:-:S02]  /*1900*/  PRMT R71, RZ, 0x7610, R71 ;  /* 0x00007610ff477816 */ /* 0x000fc40000000047 */
[-C--:B------:R-:W-:Y:S02]  /*1910*/  LEA.HI.X.SX32 R15, R15, R39.reuse, 0x1, P2 ;  /* 0x000000270f0f7211 */ /* 0x080fe400010f0eff */
[-C--:B------:R-:W-:Y:S02]  /*1920*/  LEA.HI.X.SX32 R51, R35, R39.reuse, 0x1, P1 ;  /* 0x0000002723337211 */ /* 0x080fe400008f0eff */
[----:B------:R-:W-:Y:S01]  /*1930*/  LEA.HI.X.SX32 R53, R32, R39, 0x1, P0 ;  /* 0x0000002720357211 */ /* 0x000fe200000f0eff */
[----:B------:R0:W4:Y:S01]  /*1940*/  @P3 LDG.E.U8 R13, desc[UR8][R14.64] ;  /* 0x000000080e0d3981 */ /* 0x000122000c1e1100 */
[C---:B------:R-:W-:Y:S01]  /*1950*/  IMAD R47, R44.reuse, 0x12, RZ ;  /* 0x000000122c2f7824 */ /* 0x040fe200078e02ff */
[C---:B------:R-:W-:Y:S01]  /*1960*/  ISETP.GT.AND P3, PT, R49.reuse, 0x12, PT ;  /* 0x000000123100780c */ /* 0x040fe20003f64270 */
[C---:B------:R-:W-:Y:S01]  /*1970*/  IMAD R35, R44.reuse, 0x13, RZ ;  /* 0x000000132c237824 */ /* 0x040fe200078e02ff */
[----:B------:R1:W4:Y:S01]  /*1980*/  @P4 LDG.E.U8 R73, desc[UR8][R50.64] ;  /* 0x0000000832494981 */ /* 0x000322000c1e1100 */
[----:B------:R-:W-:Y:S01]  /*1990*/  IMAD R32, R44, 0x14, RZ ;  /* 0x000000142c207824 */ /* 0x000fe200078e02ff */
[----:B------:R-:W-:-:S02]  /*19a0*/  ISETP.GT.AND P4, PT, R49, 0x13, PT ;  /* 0x000000133100780c */ /* 0x000fc40003f84270 */
[----:B------:R1:W5:Y:S01]  /*19b0*/  @P5 LDG.E.U8 R71, desc[UR8][R52.64] ;  /* 0x0000000834475981 */ /* 0x000362000c1e1100 */
[----:B------:R-:W-:Y:S02]  /*19c0*/  ISETP.GT.AND P5, PT, R49, 0x14, PT ;  /* 0x000000143100780c */ /* 0x000fe40003fa4270 */
[-C--:B------:R-:W-:Y:S02]  /*19d0*/  IADD3 R46, P2, PT, R47, R38.reuse, RZ ;  /* 0x000000262f2e7210 */ /* 0x080fe40007f5e0ff */
[-C--:B0-----:R-:W-:Y:S02]  /*19e0*/  IADD3 R14, P1, PT, R35, R38.reuse, RZ ;  /* 0x00000026230e7210 */ /* 0x081fe40007f3e0ff */
[----:B-1----:R-:W-:Y:S02]  /*19f0*/  IADD3 R50, P0, PT, R32, R38, RZ ;  /* 0x0000002620327210 */ /* 0x002fe40007f1e0ff */
[----:B------:R-:W-:Y:S02]  /*1a00*/  PRMT R66, RZ, 0x7610, R66 ;  /* 0x00007610ff427816 */ /* 0x000fe40000000042 */
[----:B------:R-:W-:-:S02]  /*1a10*/  PRMT R64, RZ, 0x7610, R64 ;  /* 0x00007610ff407816 */ /* 0x000fc40000000040 */
[----:B------:R-:W-:Y:S02]  /*1a20*/  PRMT R65, RZ, 0x7610, R65 ;  /* 0x00007610ff417816 */ /* 0x000fe40000000041 */
[-C--:B------:R-:W-:Y:S02]  /*1a30*/  LEA.HI.X.SX32 R47, R47, R39.reuse, 0x1, P2 ;  /* 0x000000272f2f7211 */ /* 0x080fe400010f0eff */
[-C--:B------:R-:W-:Y:S02]  /*1a40*/  LEA.HI.X.SX32 R15, R35, R39.reuse, 0x1, P1 ;  /* 0x00000027230f7211 */ /* 0x080fe400008f0eff */
[----:B------:R-:W-:Y:S01]  /*1a50*/  LEA.HI.X.SX32 R51, R32, R39, 0x1, P0 ;  /* 0x0000002720337211 */ /* 0x000fe200000f0eff */
[----:B------:R0:W5:Y:S01]  /*1a60*/  @P3 LDG.E.U8 R66, desc[UR8][R46.64] ;  /* 0x000000082e423981 */ /* 0x000162000c1e1100 */
[C---:B------:R-:W-:Y:S01]  /*1a70*/  IMAD R53, R44.reuse, 0x15, RZ ;  /* 0x000000152c357824 */ /* 0x040fe200078e02ff */
[C---:B------:R-:W-:Y:S01]  /*1a80*/  ISETP.GT.AND P3, PT, R49.reuse, 0x15, PT ;  /* 0x000000153100780c */ /* 0x040fe20003f64270 */
[C---:B------:R-:W-:Y:S01]  /*1a90*/  IMAD R35, R44.reuse, 0x16, RZ ;  /* 0x000000162c237824 */ /* 0x040fe200078e02ff */
[----:B------:R1:W5:Y:S01]  /*1aa0*/  @P4 LDG.E.U8 R64, desc[UR8][R14.64] ;  /* 0x000000080e404981 */ /* 0x000362000c1e1100 */
        /* <DEDUP_REMOVED lines=13> */
[C---:B------:R-:W-:Y:S01]  /*1b80*/  IMAD R35, R44.reuse, 0x19, RZ ;  /* 0x000000192c237824 */ /* 0x040fe200078e02ff */
[----:B------:R0:W5:Y:S01]  /*1b90*/  @P3 LDG.E.U8 R63, desc[UR8][R52.64] ;  /* 0x00000008343f3981 */ /* 0x000162000c1e1100 */
[C---:B------:R-:W-:Y:S01]  /*1ba0*/  IMAD R51, R44.reuse, 0x18, RZ ;  /* 0x000000182c337824 */ /* 0x040fe200078e02ff */
[C---:B------:R-:W-:Y:S01]  /*1bb0*/  ISETP.GT.AND P3, PT, R49.reuse, 0x18, PT ;  /* 0x000000183100780c */ /* 0x040fe20003f64270 */
[----:B------:R-:W-:Y:S01]  /*1bc0*/  IMAD R32, R44, 0x1a, RZ ;  /* 0x0000001a2c207824 */ /* 0x000fe200078e02ff */
[----:B------:R-:W5:Y:S01]  /*1bd0*/  @P4 LDG.E.U8 R60, desc[UR8][R46.64] ;  /* 0x000000082e3c4981 */ /* 0x000f62000c1e1100 */
[----:B------:R-:W-:-:S03]  /*1be0*/  ISETP.GT.AND P4, PT, R49, 0x19, PT ;  /* 0x000000193100780c */ /* 0x000fc60003f84270 */
[----:B------:R1:W5:Y:S01]  /*1bf0*/  @P5 LDG.E.U8 R59, desc[UR8][R14.64] ;  /* 0x000000080e3b5981 */ /* 0x000362000c1e1100 */
[----:B------:R-:W-:Y:S02]  /*1c00*/  ISETP.GT.AND P5, PT, R49, 0x1a, PT ;  /* 0x0000001a3100780c */ /* 0x000fe40003fa4270 */
[-C--:B0-----:R-:W-:Y:S02]  /*1c10*/  IADD3 R52, P1, PT, R35, R38.reuse, RZ ;  /* 0x0000002623347210 */ /* 0x081fe40007f3e0ff */
[-C--:B------:R-:W-:Y:S02]  /*1c20*/  IADD3 R50, P2, PT, R51, R38.reuse, RZ ;  /* 0x0000002633327210 */ /* 0x080fe40007f5e0ff */
[----:B------:R-:W-:Y:S02]  /*1c30*/  IADD3 R76, P0, PT, R32, R38, RZ ;  /* 0x00000026204c7210 */ /* 0x000fe40007f1e0ff */
[----:B------:R-:W-:Y:S02]  /*1c40*/  LEA.HI.X.SX32 R53, R35, R39, 0x1, P1 ;  /* 0x0000002723357211 */ /* 0x000fe400008f0eff */
[----:B------:R-:W-:-:S02]  /*1c50*/  PRMT R57, RZ, 0x7610, R57 ;  /* 0x00007610ff397816 */ /* 0x000fc40000000039 */
[----:B------:R-:W-:Y:S02]  /*1c60*/  PRMT R55, RZ, 0x7610, R55 ;  /* 0x00007610ff377816 */ /* 0x000fe40000000037 */
[----:B------:R-:W-:Y:S02]  /*1c70*/  PRMT R35, RZ, 0x7610, R35 ;  /* 0x00007610ff237816 */ /* 0x000fe40000000023 */
[-C--:B------:R-:W-:Y:S02]  /*1c80*/  LEA.HI.X.SX32 R51, R51, R39.reuse, 0x1, P2 ;  /* 0x0000002733337211 */ /* 0x080fe400010f0eff */
[----:B------:R-:W-:Y:S01]  /*1c90*/  LEA.HI.X.SX32 R77, R32, R39, 0x1, P0 ;  /* 0x00000027204d7211 */ /* 0x000fe200000f0eff */
[C---:B------:R-:W-:Y:S01]  /*1ca0*/  IMAD R32, R44.reuse, 0x1b, RZ ;  /* 0x0000001b2c207824 */ /* 0x040fe200078e02ff */
[----:B------:R-:W5:Y:S01]  /*1cb0*/  @P4 LDG.E.U8 R55, desc[UR8][R52.64] ;  /* 0x0000000834374981 */ /* 0x000f62000c1e1100 */
[C---:B-1----:R-:W-:Y:S01]  /*1cc0*/  IMAD R14, R44.reuse, 0x1c, RZ ;  /* 0x0000001c2c0e7824 */ /* 0x042fe200078e02ff */
[C---:B------:R-:W-:Y:S01]  /*1cd0*/  ISETP.GT.AND P4, PT, R49.reuse, 0x1c, PT ;  /* 0x0000001c3100780c */ /* 0x040fe20003f84270 */
[----:B------:R-:W-:Y:S01]  /*1ce0*/  IMAD R70, R44, 0x1d, RZ ;  /* 0x0000001d2c467824 */ /* 0x000fe200078e02ff */
[----:B------:R0:W5:Y:S01]  /*1cf0*/  @P3 LDG.E.U8 R57, desc[UR8][R50.64] ;  /* 0x0000000832393981 */ /* 0x000162000c1e1100 */
[----:B------:R-:W-:-:S03]  /*1d00*/  ISETP.GT.AND P3, PT, R49, 0x1b, PT ;  /* 0x0000001b3100780c */ /* 0x000fc60003f64270 */
[----:B------:R1:W5:Y:S01]  /*1d10*/  @P5 LDG.E.U8 R35, desc[UR8][R76.64] ;  /* 0x000000084c235981 */ /* 0x000362000c1e1100 */
[----:B------:R-:W-:Y:S02]  /*1d20*/  ISETP.GT.AND P5, PT, R49, 0x1d, PT ;  /* 0x0000001d3100780c */ /* 0x000fe40003fa4270 */
[-C--:B------:R-:W-:Y:S02]  /*1d30*/  IADD3 R46, P2, PT, R32, R38.reuse, RZ ;  /* 0x00000026202e7210 */ /* 0x080fe40007f5e0ff */
[-C--:B0-----:R-:W-:Y:S02]  /*1d40*/  IADD3 R50, P1, PT, R14, R38.reuse, RZ ;  /* 0x000000260e327210 */ /* 0x081fe40007f3e0ff */
[----:B------:R-:W-:Y:S02]  /*1d50*/  IADD3 R52, P0, PT, R70, R38, RZ ;  /* 0x0000002646347210 */ /* 0x000fe40007f1e0ff */
[-C--:B------:R-:W-:Y:S02]  /*1d60*/  LEA.HI.X.SX32 R47, R32, R39.reuse, 0x1, P2 ;  /* 0x00000027202f7211 */ /* 0x080fe400010f0eff */
[----:B------:R-:W-:-:S02]  /*1d70*/  LEA.HI.X.SX32 R51, R14, R39, 0x1, P1 ;  /* 0x000000270e337211 */ /* 0x000fc400008f0eff */
[----:B------:R-:W-:Y:S02]  /*1d80*/  PRMT R15, RZ, 0x7610, R15 ;  /* 0x00007610ff0f7816 */ /* 0x000fe4000000000f */
[----:B------:R-:W-:Y:S02]  /*1d90*/  PRMT R32, RZ, 0x7610, R32 ;  /* 0x00007610ff207816 */ /* 0x000fe40000000020 */
[----:B------:R-:W-:Y:S02]  /*1da0*/  PRMT R14, RZ, 0x7610, R14 ;  /* 0x00007610ff0e7816 */ /* 0x000fe4000000000e */
        /* <DEDUP_REMOVED lines=10> */
[-C--:B-1----:R-:W-:Y:S02]  /*1e50*/  IADD3 R76, P2, PT, R74, R38.reuse, RZ ;  /* 0x000000264a4c7210 */ /* 0x082fe40007f5e0ff */
[-C--:B0-----:R-:W-:Y:S02]  /*1e60*/  IADD3 R46, P1, PT, R72, R38.reuse, RZ ;  /* 0x00000026482e7210 */ /* 0x081fe40007f3e0ff */
[----:B------:R-:W-:Y:S02]  /*1e70*/  IADD3 R50, P0, PT, R70, R38, RZ ;  /* 0x0000002646327210 */ /* 0x000fe40007f1e0ff */
[----:B------:R-:W-:Y:S02]  /*1e80*/  PRMT R79, RZ, 0x7610, R79 ;  /* 0x00007610ff4f7816 */ /* 0x000fe4000000004f */
[----:B------:R-:W-:-:S02]  /*1e90*/  PRMT R53, RZ, 0x7610, R53 ;  /* 0x00007610ff357816 */ /* 0x000fc40000000035 */
[----:B------:R-:W-:Y:S02]  /*1ea0*/  PRMT R81, RZ, 0x7610, R81 ;  /* 0x00007610ff517816 */ /* 0x000fe40000000051 */
[-C--:B------:R-:W-:Y:S02]  /*1eb0*/  LEA.HI.X.SX32 R77, R74, R39.reuse, 0x1, P2 ;  /* 0x000000274a4d7211 */ /* 0x080fe400010f0eff */
[-C--:B------:R-:W-:Y:S02]  /*1ec0*/  LEA.HI.X.SX32 R47, R72, R39.reuse, 0x1, P1 ;  /* 0x00000027482f7211 */ /* 0x080fe400008f0eff */
[----:B------:R-:W-:Y:S01]  /*1ed0*/  LEA.HI.X.SX32 R51, R70, R39, 0x1, P0 ;  /* 0x0000002746337211 */ /* 0x000fe200000f0eff */
[----:B------:R-:W5:Y:S04]  /*1ee0*/  @P3 LDG.E.U8 R79, desc[UR8][R76.64] ;  /* 0x000000084c4f3981 */ /* 0x000f68000c1e1100 */
[----:B------:R0:W5:Y:S04]  /*1ef0*/  @P4 LDG.E.U8 R53, desc[UR8][R46.64] ;  /* 0x000000082e354981 */ /* 0x000168000c1e1100 */
[----:B------:R1:W5:Y:S01]  /*1f00*/  @P5 LDG.E.U8 R81, desc[UR8][R50.64] ;  /* 0x0000000832515981 */ /* 0x000362000c1e1100 */
[----:B------:R-:W-:Y:S01]  /*1f10*/  BAR.SYNC.DEFER_BLOCKING 0x0 ;  /* 0x0000000000007b1d */ /* 0x000fe20000010000 */
[----:B------:R-:W-:-:S02]  /*1f20*/  LOP3.LUT R83, R48, 0x8, RZ, 0x3c, !PT ;  /* 0x0000000830537812 */ /* 0x000fc400078e3cff */
[C---:B------:R-:W-:Y:S02]  /*1f30*/  LOP3.LUT R74, R48.reuse, 0x10, RZ, 0x3c, !PT ;  /* 0x00000010304a7812 */ /* 0x040fe400078e3cff */
[C---:B0-----:R-:W-:Y:S02]  /*1f40*/  LOP3.LUT R47, R48.reuse, 0x18, RZ, 0x3c, !PT ;  /* 0x00000018302f7812 */ /* 0x041fe400078e3cff */
[----:B------:R-:W-:Y:S01]  /*1f50*/  LOP3.LUT R46, R48, 0x20, RZ, 0x3c, !PT ;  /* 0x00000020302e7812 */ /* 0x000fe200078e3cff */
[----:B--2---:R-:W-:Y:S04]  /*1f60*/  STS.U8 [R48+UR5], R69 ;  /* 0x0000004530007988 */ /* 0x004fe80008000005 */
[----:B---3--:R0:W-:Y:S01]  /*1f70*/  STS.U8 [R48+UR5+0x40], R75 ;  /* 0x0000404b30007988 */ /* 0x0081e20008000005 */
[----:B------:R-:W-:-:S02]  /*1f80*/  LOP3.LUT R52, R0, 0x1f, RZ, 0xc0, !PT ;  /* 0x0000001f00347812 */ /* 0x000fc400078ec0ff */
[C---:B------:R-:W-:Y:S02]  /*1f90*/  IADD3 RZ, P2, PT, R8.reuse, R37, RZ ;  /* 0x0000002508ff7210 */ /* 0x040fe40007f5e0ff */
[----:B------:R-:W-:Y:S02]  /*1fa0*/  IADD3 RZ, P1, PT, R8, R7, RZ ;  /* 0x0000000708ff7210 */ /* 0x000fe40007f3e0ff */
[----:B------:R-:W-:Y:S02]  /*1fb0*/  ISETP.GE.AND P0, PT, R52, R49, PT ;  /* 0x000000313400720c */ /* 0x000fe40003f06270 */
[C---:B------:R-:W-:Y:S02]  /*1fc0*/  IADD3 RZ, P3, PT, R8.reuse, UR7, RZ ;  /* 0x0000000708ff7c10 */ /* 0x040fe4000ff7e0ff */
[----:B------:R-:W-:Y:S02]  /*1fd0*/  PRMT R78, RZ, 0x7610, R78 ;  /* 0x00007610ff4e7816 */ /* 0x000fe4000000004e */
[----:B0-----:R-:W-:Y:S01]  /*1fe0*/  PRMT R75, RZ, 0x7610, R75 ;  /* 0x00007610ff4b7816 */ /* 0x001fe2000000004b */
[C---:B------:R-:W-:Y:S01]  /*1ff0*/  VIADD R52, R8.reuse, UR11 ;  /* 0x0000000b08347c36 */ /* 0x040fe20008000000 */
[----:B------:R-:W-:Y:S01]  /*2000*/  PRMT R77, RZ, 0x7610, R77 ;  /* 0x00007610ff4d7816 */ /* 0x000fe2000000004d */
[----:B-1----:R-:W-:Y:S01]  /*2010*/  VIADD R50, R8, UR17 ;  /* 0x0000001108327c36 */ /* 0x002fe20008000000 */
[----:B------:R-:W-:Y:S01]  /*2020*/  PRMT R76, RZ, 0x7610, R76 ;  /* 0x00007610ff4c7816 */ /* 0x000fe2000000004c */
[----:B----4-:R-:W-:Y:S04]  /*2030*/  STS.U8 [R48+UR5+0x400], R73 ;  /* 0x0004004930007988 */ /* 0x010fe80008000005 */
[----:B-----5:R-:W-:Y:S04]  /*2040*/  STS.U8 [R48+UR5+0x440], R71 ;  /* 0x0004404730007988 */ /* 0x020fe80008000005 */
[----:B------:R0:W-:Y:S04]  /*2050*/  STS.U8 [R83+UR5+0x80], R12 ;  /* 0x0000800c53007988 */ /* 0x0001e80008000005 */
[----:B------:R-:W-:Y:S01]  /*2060*/  STS.U8 [R83+UR5+0xc0], R68 ;  /* 0x0000c04453007988 */ /* 0x000fe20008000005 */
[----:B0-----:R-:W-:-:S03]  /*2070*/  LOP3.LUT R12, R48, 0x28, RZ, 0x3c, !PT ;  /* 0x00000028300c7812 */ /* 0x001fc600078e3cff */
[----:B------:R-:W-:Y:S04]  /*2080*/  STS.U8 [R83+UR5+0x480], R66 ;  /* 0x0004804253007988 */ /* 0x000fe80008000005 */
        /* <DEDUP_REMOVED lines=8> */
[----:B------:R0:W-:Y:S04]  /*2110*/  STS.U8 [R47+UR5+0x5c0], R59 ;  /* 0x0005c03b2f007988 */ /* 0x0001e80008000005 */
[----:B------:R1:W-:Y:S04]  /*2120*/  STS.U8 [R46+UR5+0x200], R33 ;  /* 0x000200212e007988 */ /* 0x0003e80008000005 */
[----:B------:R-:W-:Y:S04]  /*2130*/  STS.U8 [R46+UR5+0x240], R58 ;  /* 0x0002403a2e007988 */ /* 0x000fe80008000005 */
[----:B------:R-:W-:Y:S04]  /*2140*/  STS.U8 [R46+UR5+0x640], R55 ;  /* 0x000640372e007988 */ /* 0x000fe80008000005 */
[----:B------:R2:W-:Y:S04]  /*2150*/  STS.U8 [R46+UR5+0x600], R57 ;  /* 0x000600392e007988 */ /* 0x0005e80008000005 */
[----:B------:R-:W-:Y:S04]  /*2160*/  STS.U8 [R12+UR5+0x280], R54 ;  /* 0x000280360c007988 */ /* 0x000fe80008000005 */
[----:B------:R-:W-:Y:S04]  /*2170*/  STS.U8 [R12+UR5+0x2c0], R43 ;  /* 0x0002c02b0c007988 */ /* 0x000fe80008000005 */
[----:B------:R3:W-:Y:S04]  /*2180*/  STS.U8 [R12+UR5+0x680], R35 ;  /* 0x000680230c007988 */ /* 0x0007e80008000005 */
        /* <DEDUP_REMOVED lines=8> */
[----:B------:R-:W-:Y:S01]  /*2210*/  STS.U8 [R10+UR5+0x7c0], R81 ;  /* 0x0007c0510a007988 */ /* 0x000fe20008000005 */
[----:B------:R-:W-:Y:S01]  /*2220*/  BAR.SYNC.DEFER_BLOCKING 0x0 ;  /* 0x0000000000007b1d */ /* 0x000fe20000010000 */
[C---:B0-----:R-:W-:Y:S01]  /*2230*/  IMAD.X R47, R9.reuse, 0x1, R40, P2 ;  /* 0x00000001092f7824 */ /* 0x041fe200010e0628 */
[C---:B------:R-:W-:Y:S01]  /*2240*/  IADD3 RZ, P2, PT, R8.reuse, UR11, RZ ;  /* 0x0000000b08ff7c10 */ /* 0x040fe2000ff5e0ff */
[C---:B-1----:R-:W-:Y:S01]  /*2250*/  IMAD.X R33, R9.reuse, 0x1, R2, P1 ;  /* 0x0000000109217824 */ /* 0x042fe200008e0602 */
[C---:B------:R-:W-:Y:S01]  /*2260*/  IADD3 RZ, P1, PT, R8.reuse, UR13, RZ ;  /* 0x0000000d08ff7c10 */ /* 0x040fe2000ff3e0ff */
[----:B--2---:R-:W-:Y:S01]  /*2270*/  IMAD.IADD R46, R8, 0x1, R37 ;  /* 0x00000001082e7824 */ /* 0x004fe200078e0225 */
[----:B---3--:R-:W-:-:S02]  /*2280*/  IADD3.X R35, PT, PT, R9, UR10, RZ, P3, !PT ;  /* 0x0000000a09237c10 */ /* 0x008fc40009ffe4ff */
[C---:B----4-:R-:W-:Y:S02]  /*2290*/  IADD3.X R53, PT, PT, R9.reuse, UR12, RZ, P2, !PT ;  /* 0x0000000c09357c10 */ /* 0x050fe400097fe4ff */
[C---:B------:R-:W-:Y:S02]  /*22a0*/  IADD3.X R55, PT, PT, R9.reuse, UR14, RZ, P1, !PT ;  /* 0x0000000e09377c10 */ /* 0x040fe40008ffe4ff */
[C---:B------:R-:W-:Y:S02]  /*22b0*/  IADD3 RZ, P3, PT, R8.reuse, UR15, RZ ;  /* 0x0000000f08ff7c10 */ /* 0x040fe4000ff7e0ff */
[C---:B------:R-:W-:Y:S02]  /*22c0*/  IADD3 RZ, P2, PT, R8.reuse, UR17, RZ ;  /* 0x0000001108ff7c10 */ /* 0x040fe4000ff5e0ff */
[C---:B------:R-:W-:Y:S01]  /*22d0*/  IADD3 RZ, P1, PT, R8.reuse, UR19, RZ ;  /* 0x0000001308ff7c10 */ /* 0x040fe2000ff3e0ff */
[C---:B------:R-:W-:Y:S01]  /*22e0*/  IMAD.IADD R32, R8.reuse, 0x1, R7 ;  /* 0x0000000108207824 */ /* 0x040fe200078e0207 */
[----:B------:R-:W-:Y:S01]  /*22f0*/  PRMT R13, RZ, 0x7610, R13 ;  /* 0x00007610ff0d7816 */ /* 0x000fe2000000000d */
[C---:B------:R-:W-:Y:S01]  /*2300*/  VIADD R54, R8.reuse, UR13 ;  /* 0x0000000d08367c36 */ /* 0x040fe20008000000 */
[----:B------:R-:W-:Y:S01]  /*2310*/  PRMT R15, RZ, 0x7610, R15 ;  /* 0x00007610ff0f7816 */ /* 0x000fe2000000000f */
[C---:B------:R-:W-:Y:S01]  /*2320*/  VIADD R42, R8.reuse, UR15 ;  /* 0x0000000f082a7c36 */ /* 0x040fe20008000000 */
[----:B------:R-:W-:Y:S01]  /*2330*/  PRMT R12, RZ, 0x7610, R12 ;  /* 0x00007610ff0c7816 */ /* 0x000fe2000000000c */
[----:B------:R-:W-:Y:S01]  /*2340*/  VIADD R34, R8, UR7 ;  /* 0x0000000708227c36 */ /* 0x000fe20008000000 */
[----:B------:R0:W2:Y:S01]  /*2350*/  @!P0 LDG.E.U8 R78, desc[UR8][R46.64] ;  /* 0x000000082e4e8981 */ /* 0x0000a2000c1e1100 */
[----:B------:R-:W-:-:S02]  /*2360*/  IADD3.X R43, PT, PT, R9, UR16, RZ, P3, !PT ;  /* 0x00000010092b7c10 */ /* 0x000fc40009ffe4ff */
[----:B------:R-:W-:Y:S01]  /*2370*/  PRMT R14, RZ, 0x7610, R14 ;  /* 0x00007610ff0e7816 */ /* 0x000fe2000000000e */
[----:B------:R1:W3:Y:S01]  /*2380*/  @!P0 LDG.E.U8 R75, desc[UR8][R32.64] ;  /* 0x00000008204b8981 */ /* 0x0002e2000c1e1100 */
[----:B------:R-:W-:-:S03]  /*2390*/  IADD3.X R51, PT, PT, R9, UR18, RZ, P2, !PT ;  /* 0x0000001209337c10 */ /* 0x000fc600097fe4ff */
[----:B------:R-:W4:Y:S01]  /*23a0*/  @!P0 LDG.E.U8 R13, desc[UR8][R54.64] ;  /* 0x00000008360d8981 */ /* 0x000f22000c1e1100 */
[----:B0-----:R-:W-:Y:S01]  /*23b0*/  VIADD R46, R8, UR19 ;  /* 0x00000013082e7c36 */ /* 0x001fe20008000000 */
[----:B------:R-:W-:Y:S02]  /*23c0*/  IADD3.X R47, PT, PT, R9, UR20, RZ, P1, !PT ;  /* 0x00000014092f7c10 */ /* 0x000fe40008ffe4ff */
[----:B------:R-:W5:Y:S04]  /*23d0*/  @!P0 LDG.E.U8 R15, desc[UR8][R42.64] ;  /* 0x000000082a0f8981 */ /* 0x000f68000c1e1100 */
[----:B------:R0:W5:Y:S04]  /*23e0*/  @!P0 LDG.E.U8 R77, desc[UR8][R34.64] ;  /* 0x00000008224d8981 */ /* 0x000168000c1e1100 */
[----:B------:R-:W5:Y:S04]  /*23f0*/  @!P0 LDG.E.U8 R76, desc[UR8][R52.64] ;  /* 0x00000008344c8981 */ /* 0x000f68000c1e1100 */
[----:B------:R-:W5:Y:S04]  /*2400*/  @!P0 LDG.E.U8 R12, desc[UR8][R50.64] ;  /* 0x00000008320c8981 */ /* 0x000f68000c1e1100 */
[----:B------:R0:W5:Y:S04]  /*2410*/  @!P0 LDG.E.U8 R14, desc[UR8][R46.64] ;  /* 0x000000082e0e8981 */ /* 0x000168000c1e1100 */
[----:B-1----:R-:W-:Y:S04]  /*2420*/  LDS.U8 R32, [R11+UR5] ;  /* 0x000000050b207984 */ /* 0x002fe80008000000 */
[----:B------:R-:W1:Y:S04]  /*2430*/  LDS.U8 R33, [R11+UR5+0x40] ;  /* 0x000040050b217984 */ /* 0x000e680008000000 */
[----:B------:R-:W-:Y:S04]  /*2440*/  LDS.U8 R65, [R11+UR5+0x88] ;  /* 0x000088050b417984 */ /* 0x000fe80008000000 */
[----:B------:R-:W-:Y:S04]  /*2450*/  LDS.U8 R64, [R11+UR5+0xc8] ;  /* 0x0000c8050b407984 */ /* 0x000fe80008000000 */
[----:B0-----:R-:W-:Y:S04]  /*2460*/  LDS.U8 R34, [R11+UR5+0x8] ;  /* 0x000008050b227984 */ /* 0x001fe80008000000 */
[----:B------:R-:W0:Y:S04]  /*2470*/  LDS.U8 R35, [R11+UR5+0x48] ;  /* 0x000048050b237984 */ /* 0x000e280008000000 */
[----:B------:R-:W-:Y:S04]  /*2480*/  LDS.U8 R63, [R11+UR5+0x80] ;  /* 0x000080050b3f7984 */ /* 0x000fe80008000000 */
[----:B------:R-:W-:Y:S04]  /*2490*/  LDS.U8 R62, [R11+UR5+0xc0] ;  /* 0x0000c0050b3e7984 */ /* 0x000fe80008000000 */
[----:B------:R-:W-:Y:S04]  /*24a0*/  LDS.U8 R42, [R11+UR5+0x400] ;  /* 0x000400050b2a7984 */ /* 0x000fe80008000000 */
[----:B------:R-:W0:Y:S04]  /*24b0*/  LDS.U8 R43, [R11+UR5+0x440] ;  /* 0x000440050b2b7984 */ /* 0x000e280008000000 */
[----:B------:R-:W-:Y:S04]  /*24c0*/  LDS.U8 R58, [R11+UR5+0x488] ;  /* 0x000488050b3a7984 */ /* 0x000fe80008000000 */
[----:B------:R-:W-:Y:S04]  /*24d0*/  LDS.U8 R59, [R11+UR5+0x4c8] ;  /* 0x0004c8050b3b7984 */ /* 0x000fe80008000000 */
[----:B------:R-:W-:Y:S04]  /*24e0*/  LDS.U8 R46, [R11+UR5+0x408] ;  /* 0x000408050b2e7984 */ /* 0x000fe80008000000 */
[----:B------:R-:W0:Y:S04]  /*24f0*/  LDS.U8 R47, [R11+UR5+0x448] ;  /* 0x000448050b2f7984 */ /* 0x000e280008000000 */
[----:B------:R-:W-:Y:S04]  /*2500*/  LDS.U8 R60, [R11+UR5+0x480] ;  /* 0x000480050b3c7984 */ /* 0x000fe80008000000 */
[----:B------:R-:W-:Y:S04]  /*2510*/  LDS.U8 R61, [R11+UR5+0x4c0] ;  /* 0x0004c0050b3d7984 */ /* 0x000fe80008000000 */
[----:B------:R-:W-:Y:S04]  /*2520*/  LDS.U8 R66, [R41+UR5] ;  /* 0x0000000529427984 */ /* 0x000fe80008000000 */
        /* <DEDUP_REMOVED lines=14> */
[----:B------:R-:W-:Y:S01]  /*2610*/  LDS.U8 R50, [R41+UR5+0x4c0] ;  /* 0x0004c00529327984 */ /* 0x000fe20008000000 */
[----:B------:R-:W-:Y:S01]  /*2620*/  BAR.SYNC.DEFER_BLOCKING 0x0 ;  /* 0x0000000000007b1d */ /* 0x000fe20000010000 */
[----:B-1----:R-:W-:-:S02]  /*2630*/  IMAD R32, R33, 0x100, R32 ;  /* 0x0000010021207824 */ /* 0x002fc400078e0220 */
[----:B0-----:R-:W-:Y:S02]  /*2640*/  IMAD R33, R35, 0x100, R34 ;  /* 0x0000010023217824 */ /* 0x001fe400078e0222 */
[----:B------:R-:W-:Y:S02]  /*2650*/  IMAD R34, R43, 0x100, R42 ;  /* 0x000001002b227824 */ /* 0x000fe400078e022a */
[----:B------:R-:W-:Y:S01]  /*2660*/  IMAD R35, R47, 0x100, R46 ;  /* 0x000001002f237824 */ /* 0x000fe200078e022e */
[----:B------:R-:W-:Y:S02]  /*2670*/  F2FP.F16.E4M3.UNPACK_B R32, R32 ;  /* 0x00000020ff20723e */ /* 0x000fe400020006ff */
[----:B------:R-:W-:Y:S02]  /*2680*/  F2FP.F16.E4M3.UNPACK_B R33, R33 ;  /* 0x00000021ff21723e */ /* 0x000fe400020006ff */
[----:B------:R-:W-:Y:S02]  /*2690*/  F2FP.F16.E4M3.UNPACK_B R34, R34 ;  /* 0x00000022ff22723e */ /* 0x000fe400020006ff */
[----:B------:R-:W-:Y:S01]  /*26a0*/  F2FP.F16.E4M3.UNPACK_B R35, R35 ;  /* 0x00000023ff23723e */ /* 0x000fe200020006ff */
[----:B------:R-:W-:-:S02]  /*26b0*/  IMAD R66, R67, 0x100, R66 ;  /* 0x0000010043427824 */ /* 0x000fc400078e0242 */
[----:B------:R-:W-:Y:S02]  /*26c0*/  IMAD R68, R69, 0x100, R68 ;  /* 0x0000010045447824 */ /* 0x000fe400078e0244 */
[----:B------:R-:W-:Y:S02]  /*26d0*/  IMAD R70, R71, 0x100, R70 ;  /* 0x0000010047467824 */ /* 0x000fe400078e0246 */
[----:B------:R-:W-:Y:S02]  /*26e0*/  IMAD R72, R73, 0x100, R72 ;  /* 0x0000010049487824 */ /* 0x000fe400078e0248 */
[----:B------:R-:W-:Y:S02]  /*26f0*/  IMAD R64, R64, 0x100, R65 ;  /* 0x0000010040407824 */ /* 0x000fe400078e0241 */
[----:B------:R-:W-:Y:S02]  /*2700*/  IMAD R62, R62, 0x100, R63 ;  /* 0x000001003e3e7824 */ /* 0x000fe400078e023f */
[----:B------:R-:W-:-:S02]  /*2710*/  IMAD R58, R59, 0x100, R58 ;  /* 0x000001003b3a7824 */ /* 0x000fc400078e023a */
[----:B------:R-:W-:Y:S01]  /*2720*/  IMAD R60, R61, 0x100, R60 ;  /* 0x000001003d3c7824 */ /* 0x000fe200078e023c */
[----:B------:R-:W-:Y:S02]  /*2730*/  USHF.R.S32.HI UR21, URZ, 0x1f, UR4 ;  /* 0x0000001fff157899 */ /* 0x000fe40008011404 */
[----:B------:R-:W-:Y:S02]  /*2740*/  UIADD3 UR19, UP0, UPT, UR4, UR19, URZ ;  /* 0x0000001304137290 */ /* 0x000fe4000ff1e0ff */
[----:B------:R-:W-:Y:S01]  /*2750*/  UIADD3 UR6, UPT, UPT, UR6, -0x1, URZ ;  /* 0xffffffff06067890 */ /* 0x000fe2000fffe0ff */
[----:B--2---:R-:W-:Y:S04]  /*2760*/  STS.U8 [R48+UR5], R78 ;  /* 0x0000004e30007988 */ /* 0x004fe80008000005 */
[----:B---3--:R-:W-:Y:S04]  /*2770*/  STS.U8 [R48+UR5+0x40], R75 ;  /* 0x0000404b30007988 */ /* 0x008fe80008000005 */
[----:B----4-:R-:W-:Y:S04]  /*2780*/  STS.U8 [R48+UR5+0x100], R13 ;  /* 0x0001000d30007988 */ /* 0x010fe80008000005 */
[----:B-----5:R-:W-:Y:S04]  /*2790*/  STS.U8 [R48+UR5+0x140], R15 ;  /* 0x0001400f30007988 */ /* 0x020fe80008000005 */
[----:B------:R-:W-:Y:S04]  /*27a0*/  STS.U8 [R74+UR5+0x80], R77 ;  /* 0x0000804d4a007988 */ /* 0x000fe80008000005 */
[----:B------:R-:W-:Y:S04]  /*27b0*/  STS.U8 [R74+UR5+0xc0], R76 ;  /* 0x0000c04c4a007988 */ /* 0x000fe80008000005 */
[----:B------:R-:W-:Y:S04]  /*27c0*/  STS.U8 [R74+UR5+0x180], R12 ;  /* 0x0001800c4a007988 */ /* 0x000fe80008000005 */
[----:B------:R-:W-:Y:S01]  /*27d0*/  STS.U8 [R74+UR5+0x1c0], R14 ;  /* 0x0001c00e4a007988 */ /* 0x000fe20008000005 */
[----:B------:R-:W-:Y:S06]  /*27e0*/  BAR.SYNC.DEFER_BLOCKING 0x0 ;  /* 0x0000000000007b1d */ /* 0x000fec0000010000 */
[----:B------:R-:W0:Y:S01]  /*27f0*/  LDSM.16.M88.4 R12, [R36] ;  /* 0x00000000240c783b */ /* 0x000e220000000200 */
[----:B------:R-:W-:-:S02]  /*2800*/  UIADD3.X UR20, UPT, UPT, UR21, UR20, URZ, UP0, !UPT ;  /* 0x0000001415147290 */ /* 0x000fc400087fe4ff */
[----:B------:R-:W-:Y:S01]  /*2810*/  UISETP.NE.U32.AND UP0, UPT, UR6, URZ, UPT ;  /* 0x000000ff0600728c */ /* 0x000fe2000bf05070 */
[----:B0-----:R-:W-:Y:S02]  /*2820*/  F2FP.F16.E4M3.UNPACK_B R46, R12 ;  /* 0x0000000cff2e723e */ /* 0x001fe400020006ff */
[----:B------:R-:W-:Y:S02]  /*2830*/  F2FP.F16.E4M3.UNPACK_B R47, R13 ;  /* 0x0000000dff2f723e */ /* 0x000fe400020006ff */
[----:B------:R-:W-:Y:S02]  /*2840*/  F2FP.F16.E4M3.UNPACK_B R42, R14 ;  /* 0x0000000eff2a723e */ /* 0x000fe400020006ff */
[----:B------:R-:W-:-:S03]  /*2850*/  F2FP.F16.E4M3.UNPACK_B R43, R15 ;  /* 0x0000000fff2b723e */ /* 0x000fc600020006ff */
[C---:B------:R-:W-:Y:S08]  /*2860*/  HMMA.16816.F32 R28, R32.reuse, R46, R28 ;  /* 0x0000002e201c723c */ /* 0x040ff0000000181c */
[----:B------:R-:W-:Y:S01]  /*2870*/  HMMA.16816.F32 R24, R32, R42, R24 ;  /* 0x0000002a2018723c */ /* 0x000fe20000001818 */
[----:B------:R-:W-:Y:S02]  /*2880*/  F2FP.F16.E4M3.UNPACK_B R32, R66 ;  /* 0x00000042ff20723e */ /* 0x000fe400020006ff */
[----:B------:R-:W-:-:S02]  /*2890*/  F2FP.F16.E4M3.UNPACK_B R33, R68 ;  /* 0x00000044ff21723e */ /* 0x000fc400020006ff */
[----:B------:R-:W-:Y:S02]  /*28a0*/  F2FP.F16.E4M3.UNPACK_B R34, R70 ;  /* 0x00000046ff22723e */ /* 0x000fe400020006ff */
[----:B------:R-:W-:-:S07]  /*28b0*/  F2FP.F16.E4M3.UNPACK_B R35, R72 ;  /* 0x00000048ff23723e */ /* 0x000fce00020006ff */
[----:B------:R-:W-:Y:S01]  /*28c0*/  HMMA.16816.F32 R20, R32, R46, R20 ;  /* 0x0000002e2014723c */ /* 0x000fe20000001814 */
[----:B------:R-:W-:Y:S02]  /*28d0*/  F2FP.F16.E4M3.UNPACK_B R46, R12.H1 ;  /* 0x0000000cff2e723e */ /* 0x000fe400030006ff */
[----:B------:R-:W-:-:S05]  /*28e0*/  F2FP.F16.E4M3.UNPACK_B R47, R13.H1 ;  /* 0x0000000dff2f723e */ /* 0x000fca00030006ff */
[----:B------:R-:W-:Y:S01]  /*28f0*/  HMMA.16816.F32 R16, R32, R42, R16 ;  /* 0x0000002a2010723c */ /* 0x000fe20000001810 */
[----:B------:R-:W-:Y:S02]  /*2900*/  F2FP.F16.E4M3.UNPACK_B R32, R64 ;  /* 0x00000040ff20723e */ /* 0x000fe400020006ff */
[----:B------:R-:W-:Y:S02]  /*2910*/  F2FP.F16.E4M3.UNPACK_B R33, R62 ;  /* 0x0000003eff21723e */ /* 0x000fe400020006ff */
[----:B------:R-:W-:Y:S02]  /*2920*/  F2FP.F16.E4M3.UNPACK_B R34, R58 ;  /* 0x0000003aff22723e */ /* 0x000fe400020006ff */
[----:B------:R-:W-:Y:S02]  /*2930*/  F2FP.F16.E4M3.UNPACK_B R35, R60 ;  /* 0x0000003cff23723e */ /* 0x000fe400020006ff */
[----:B------:R-:W-:Y:S02]  /*2940*/  F2FP.F16.E4M3.UNPACK_B R42, R14.H1 ;  /* 0x0000000eff2a723e */ /* 0x000fe400030006ff */
[----:B------:R-:W-:Y:S01]  /*2950*/  F2FP.F16.E4M3.UNPACK_B R43, R15.H1 ;  /* 0x0000000fff2b723e */ /* 0x000fe200030006ff */
[----:B------:R-:W-:-:S02]  /*2960*/  IMAD R12, R56, 0x100, R57 ;  /* 0x00000100380c7824 */ /* 0x000fc400078e0239 */
[----:B------:R-:W-:Y:S02]  /*2970*/  IMAD R13, R54, 0x100, R55 ;  /* 0x00000100360d7824 */ /* 0x000fe400078e0237 */
[----:B------:R-:W-:Y:S02]  /*2980*/  IMAD R14, R52, 0x100, R53 ;  /* 0x00000100340e7824 */ /* 0x000fe400078e0235 */
[----:B------:R-:W-:Y:S01]  /*2990*/  IMAD R15, R50, 0x100, R51 ;  /* 0x00000100320f7824 */ /* 0x000fe200078e0233 */
[----:B------:R-:W-:Y:S01]  /*29a0*/  HMMA.16816.F32 R28, R32, R46, R28 ;  /* 0x0000002e201c723c */ /* 0x000fe2000000181c */
[----:B------:R-:W-:Y:S02]  /*29b0*/  F2FP.F16.E4M3.UNPACK_B R12, R12 ;  /* 0x0000000cff0c723e */ /* 0x000fe400020006ff */
[----:B------:R-:W-:Y:S02]  /*29c0*/  F2FP.F16.E4M3.UNPACK_B R13, R13 ;  /* 0x0000000dff0d723e */ /* 0x000fe400020006ff */
[----:B------:R-:W-:-:S02]  /*29d0*/  F2FP.F16.E4M3.UNPACK_B R14, R14 ;  /* 0x0000000eff0e723e */ /* 0x000fc400020006ff */
[----:B------:R-:W-:Y:S01]  /*29e0*/  F2FP.F16.E4M3.UNPACK_B R15, R15 ;  /* 0x0000000fff0f723e */ /* 0x000fe200020006ff */
[----:B------:R-:W-:Y:S01]  /*29f0*/  HMMA.16816.F32 R24, R32, R42, R24 ;  /* 0x0000002a2018723c */ /* 0x000fe20000001818 */
[----:B------:R-:W-:-:S07]  /*2a00*/  IADD3 R7, P1, PT, R7, UR4, RZ ;  /* 0x0000000407077c10 */ /* 0x000fce000ff3e0ff */
[----:B------:R-:W-:Y:S01]  /*2a10*/  HMMA.16816.F32 R20, R12, R46, R20 ;  /* 0x0000002e0c14723c */ /* 0x000fe20000001814 */
[----:B------:R-:W-:-:S07]  /*2a20*/  IADD3 R37, P2, PT, R37, UR4, RZ ;  /* 0x0000000425257c10 */ /* 0x000fce000ff5e0ff */
[----:B------:R-:W-:Y:S01]  /*2a30*/  HMMA.16816.F32 R16, R12, R42, R16 ;  /* 0x0000002a0c10723c */ /* 0x000fe20000001810 */
[----:B------:R-:W-:Y:S01]  /*2a40*/  IMAD.SHL.U32 R12, R44, 0x20, RZ ;  /* 0x000000202c0c7824 */ /* 0x000fe200078e00ff */
[----:B------:R-:W-:-:S04]  /*2a50*/  UIADD3 UR17, UP1, UPT, UR4, UR17, URZ ;  /* 0x0000001104117290 */ /* 0x000fc8000ff3e0ff */
[C---:B------:R-:W-:Y:S01]  /*2a60*/  IADD3 R38, P0, PT, R12.reuse, R38, RZ ;  /* 0x000000260c267210 */ /* 0x040fe20007f1e0ff */
[----:B------:R-:W-:Y:S01]  /*2a70*/  UIADD3 UR15, UP2, UPT, UR4, UR15, URZ ;  /* 0x0000000f040f7290 */ /* 0x000fe2000ff5e0ff */
[----:B------:R-:W-:Y:S01]  /*2a80*/  VIADD R49, R49, 0xffffffe0 ;  /* 0xffffffe031317836 */ /* 0x000fe20000000000 */
[----:B------:R-:W-:Y:S01]  /*2a90*/  UIADD3 UR13, UP3, UPT, UR4, UR13, URZ ;  /* 0x0000000d040d7290 */ /* 0x000fe2000ff7e0ff */
[----:B------:R-:W-:Y:S01]  /*2aa0*/  LEA.HI.X.SX32 R39, R12, R39, 0x1, P0 ;  /* 0x000000270c277211 */ /* 0x000fe200000f0eff */
[----:B------:R-:W-:Y:S01]  /*2ab0*/  UIADD3 UR11, UP4, UPT, UR4, UR11, URZ ;  /* 0x0000000b040b7290 */ /* 0x000fe2000ff9e0ff */
[----:B------:R-:W-:Y:S01]  /*2ac0*/  IADD3.X R2, PT, PT, R2, UR21, RZ, P1, !PT ;  /* 0x0000001502027c10 */ /* 0x000fe20008ffe4ff */
[----:B------:R-:W-:Y:S01]  /*2ad0*/  UIADD3 UR7, UP5, UPT, UR4, UR7, URZ ;  /* 0x0000000704077290 */ /* 0x000fe2000ffbe0ff */
[----:B------:R-:W-:Y:S01]  /*2ae0*/  IADD3.X R40, PT, PT, R40, UR21, RZ, P2, !PT ;  /* 0x0000001528287c10 */ /* 0x000fe200097fe4ff */
[----:B------:R-:W-:Y:S02]  /*2af0*/  UIADD3.X UR18, UPT, UPT, UR21, UR18, URZ, UP1, !UPT ;  /* 0x0000001215127290 */ /* 0x000fe40008ffe4ff */
[----:B------:R-:W-:-:S02]  /*2b00*/  UIADD3.X UR16, UPT, UPT, UR21, UR16, URZ, UP2, !UPT ;  /* 0x0000001015107290 */ /* 0x000fc400097fe4ff */
[----:B------:R-:W-:Y:S02]  /*2b10*/  UIADD3.X UR14, UPT, UPT, UR21, UR14, URZ, UP3, !UPT ;  /* 0x0000000e150e7290 */ /* 0x000fe40009ffe4ff */
[----:B------:R-:W-:Y:S02]  /*2b20*/  UIADD3.X UR12, UPT, UPT, UR21, UR12, URZ, UP4, !UPT ;  /* 0x0000000c150c7290 */ /* 0x000fe4000a7fe4ff */
[----:B------:R-:W-:Y:S01]  /*2b30*/  UIADD3.X UR10, UPT, UPT, UR21, UR10, URZ, UP5, !UPT ;  /* 0x0000000a150a7290 */ /* 0x000fe2000affe4ff */
[----:B------:R-:W-:Y:S11]  /*2b40*/  BRA.U UP0, `(.L_x_2) ;  /* 0xffffffe900007547 */ /* 0x000ff6000b83ffff */
.L_x_1:
[----:B------:R-:W-:Y:S01]  /*2b50*/  BAR.SYNC.DEFER_BLOCKING 0x0 ;  /* 0x0000000000007b1d */ /* 0x000fe20000010000 */
[----:B------:R-:W-:Y:S01]  /*2b60*/  IMAD.SHL.U32 R0, R0, 0x20, RZ ;  /* 0x0000002000007824 */ /* 0x000fe200078e00ff */
[----:B------:R-:W-:Y:S01]  /*2b70*/  LOP3.LUT R6, R6, 0xf0, RZ, 0xc0, !PT ;  /* 0x000000f006067812 */ /* 0x000fe200078ec0ff */
[C---:B------:R-:W-:Y:S01]  /*2b80*/  VIADD R2, R4.reuse, 0x2 ;  /* 0x0000000204027836 */ /* 0x040fe20000000000 */
[----:B------:R-:W-:Y:S01]  /*2b90*/  F2FP.SATFINITE.E4M3.F32.PACK_AB_MERGE_C R30, R31, R30, RZ ;  /* 0x0000001e1f1e723e */ /* 0x000fe200048070ff */
[----:B------:R-:W-:Y:S01]  /*2ba0*/  VIADD R12, R4, 0x3 ;  /* 0x00000003040c7836 */ /* 0x000fe20000000000 */
[----:B------:R-:W-:Y:S01]  /*2bb0*/  LOP3.LUT R7, R0, 0x200, RZ, 0xc0, !PT ;  /* 0x0000020000077812 */ /* 0x000fe200078ec0ff */
[----:B------:R-:W0:Y:S01]  /*2bc0*/  LDCU UR4, c[0x0][0x3b4] ;  /* 0x00007680ff0477ac */ /* 0x000e220008000800 */
[----:B------:R-:W-:Y:S02]  /*2bd0*/  F2FP.SATFINITE.E4M3.F32.PACK_AB_MERGE_C R27, R27, R26, RZ ;  /* 0x0000001a1b1b723e */ /* 0x000fe400048070ff */
[----:B------:R-:W-:Y:S01]  /*2be0*/  IADD3 R6, PT, PT, R7, UR5, R6 ;  /* 0x0000000507067c10 */ /* 0x000fe2000fffe006 */
[----:B------:R-:W1:Y:S01]  /*2bf0*/  LDCU.128 UR12, c[0x0][0x390] ;  /* 0x00007200ff0c77ac */ /* 0x000e620008000c00 */
[----:B------:R-:W-:-:S02]  /*2c00*/  F2FP.SATFINITE.E4M3.F32.PACK_AB_MERGE_C R28, R29, R28, RZ ;  /* 0x0000001c1d1c723e */ /* 0x000fc400048070ff */
[----:B------:R-:W-:Y:S01]  /*2c10*/  F2FP.SATFINITE.E4M3.F32.PACK_AB_MERGE_C R25, R25, R24, RZ ;  /* 0x000000181919723e */ /* 0x000fe200048070ff */
[----:B------:R-:W-:Y:S01]  /*2c20*/  IMAD R0, R3, 0x8, R6 ;  /* 0x0000000803007824 */ /* 0x000fe200078e0206 */
[----:B------:R-:W-:Y:S01]  /*2c30*/  F2FP.SATFINITE.E4M3.F32.PACK_AB_MERGE_C R20, R21, R20, RZ ;  /* 0x000000141514723e */ /* 0x000fe200048070ff */
[----:B------:R-:W-:Y:S01]  /*2c40*/  VIADD R3, R4, 0x1 ;  /* 0x0000000104037836 */ /* 0x000fe20000000000 */
[----:B------:R-:W-:Y:S02]  /*2c50*/  F2FP.SATFINITE.E4M3.F32.PACK_AB_MERGE_C R22, R23, R22, RZ ;  /* 0x000000161716723e */ /* 0x000fe400048070ff */
[----:B------:R-:W-:Y:S02]  /*2c60*/  F2FP.SATFINITE.E4M3.F32.PACK_AB_MERGE_C R17, R17, R16, RZ ;  /* 0x000000101111723e */ /* 0x000fe400048070ff */
[----:B------:R-:W-:Y:S02]  /*2c70*/  F2FP.SATFINITE.E4M3.F32.PACK_AB_MERGE_C R19, R19, R18, RZ ;  /* 0x000000121313723e */ /* 0x000fe400048070ff */
[----:B------:R-:W-:Y:S01]  /*2c80*/  PRMT R29, R30, 0x5410, R27 ;  /* 0x000054101e1d7816 */ /* 0x000fe2000000001b */
[----:B0-----:R-:W-:Y:S01]  /*2c90*/  IMAD R6, R5, UR4, RZ ;  /* 0x0000000405067c24 */ /* 0x001fe2000f8e02ff */
[----:B------:R-:W-:-:S02]  /*2ca0*/  PRMT R28, R28, 0x5410, R25 ;  /* 0x000054101c1c7816 */ /* 0x000fc40000000019 */
[----:B------:R-:W-:Y:S02]  /*2cb0*/  PRMT R30, R20, 0x5410, R17 ;  /* 0x00005410141e7816 */ /* 0x000fe40000000011 */
[----:B------:R-:W-:Y:S02]  /*2cc0*/  PRMT R31, R22, 0x5410, R19 ;  /* 0x00005410161f7816 */ /* 0x000fe40000000013 */
[----:B------:R-:W-:Y:S01]  /*2cd0*/  LEA R8, R48, UR5, 0x4 ;  /* 0x0000000530087c11 */ /* 0x000fe2000f8e20ff */
[----:B------:R-:W0:Y:S01]  /*2ce0*/  LDCU UR5, c[0x0][0x3b8] ;  /* 0x00007700ff0577ac */ /* 0x000e220008000800 */
[----:B-1----:R-:W-:Y:S01]  /*2cf0*/  ISETP.GE.AND P0, PT, R5, UR14, PT ;  /* 0x0000000e05007c0c */ /* 0x002fe2000bf06270 */
[----:B------:R1:W-:Y:S01]  /*2d00*/  STSM.16.M88.4 [R0], R28 ;  /* 0x0000001c00007844 */ /* 0x0003e20000000200 */
[----:B------:R-:W-:Y:S02]  /*2d10*/  BAR.SYNC.DEFER_BLOCKING 0x0 ;  /* 0x0000000000007b1d */ /* 0x000fe40000010000 */
[----:B------:R-:W-:-:S02]  /*2d20*/  ISETP.LT.AND P5, PT, R4, UR15, !P0 ;  /* 0x0000000f04007c0c */ /* 0x000fc4000c7a1270 */
[----:B------:R-:W-:Y:S02]  /*2d30*/  ISETP.LT.AND P3, PT, R2, UR15, !P0 ;  /* 0x0000000f02007c0c */ /* 0x000fe4000c761270 */
[----:B------:R-:W-:Y:S01]  /*2d40*/  ISETP.LT.AND P4, PT, R3, UR15, !P0 ;  /* 0x0000000f03007c0c */ /* 0x000fe2000c781270 */
[----:B------:R-:W-:Y:S01]  /*2d50*/  VIADD R3, R4, 0x4 ;  /* 0x0000000404037836 */ /* 0x000fe20000000000 */
[----:B------:R-:W-:Y:S01]  /*2d60*/  ISETP.LT.AND P2, PT, R12, UR15, !P0 ;  /* 0x0000000f0c007c0c */ /* 0x000fe2000c741270 */
[----:B0-----:R-:W-:Y:S01]  /*2d70*/  IMAD R5, R4, UR5, RZ ;  /* 0x0000000504057c24 */ /* 0x001fe2000f8e02ff */
[----:B-1----:R-:W-:-:S03]  /*2d80*/  IADD3 R0, P1, PT, R6, UR12, RZ ;  /* 0x0000000c06007c10 */ /* 0x002fc6000ff3e0ff */
[C---:B------:R-:W-:Y:S01]  /*2d90*/  VIADD R13, R5.reuse, UR5 ;  /* 0x00000005050d7c36 */ /* 0x040fe20008000000 */
[----:B------:R-:W-:Y:S02]  /*2da0*/  LEA.HI.X.SX32 R2, R6, UR13, 0x1, P1 ;  /* 0x0000000d06027c11 */ /* 0x000fe400088f0eff */
[-C--:B------:R-:W-:Y:S02]  /*2db0*/  IADD3 R6, P1, PT, R5, R0.reuse, RZ ;  /* 0x0000000005067210 */ /* 0x080fe40007f3e0ff */
[----:B------:R-:W-:Y:S02]  /*2dc0*/  IADD3 R12, P6, PT, R13, R0, RZ ;  /* 0x000000000d0c7210 */ /* 0x000fe40007fde0ff */
[----:B------:R-:W-:Y:S01]  /*2dd0*/  LEA.HI.X.SX32 R7, R5, R2, 0x1, P1 ;  /* 0x0000000205077211 */ /* 0x000fe200008f0eff */
[----:B------:R-:W0:Y:S01]  /*2de0*/  LDS.128 R8, [R8] ;  /* 0x0000000008087984 */ /* 0x000e220000000c00 */
[----:B------:R-:W-:Y:S01]  /*2df0*/  ISETP.LT.AND P1, PT, R3, UR15, !P0 ;  /* 0x0000000f03007c0c */ /* 0x000fe2000c721270 */
[----:B------:R-:W-:-:S02]  /*2e00*/  VIADD R3, R4, 0x5 ;  /* 0x0000000504037836 */ /* 0x000fc40000000000 */
[C---:B------:R-:W-:Y:S01]  /*2e10*/  VIADD R5, R13.reuse, UR5 ;  /* 0x000000050d057c36 */ /* 0x040fe20008000000 */
[----:B------:R-:W-:-:S03]  /*2e20*/  LEA.HI.X.SX32 R13, R13, R2, 0x1, P6 ;  /* 0x000000020d0d7211 */ /* 0x000fc600030f0eff */
[C---:B------:R-:W-:Y:S01]  /*2e30*/  VIADD R17, R5.reuse, UR5 ;  /* 0x0000000505117c36 */ /* 0x040fe20008000000 */
[----:B------:R-:W-:-:S04]  /*2e40*/  IADD3 R14, P6, PT, R5, R0, RZ ;  /* 0x00000000050e7210 */ /* 0x000fc80007fde0ff */
[----:B------:R-:W-:Y:S01]  /*2e50*/  LEA.HI.X.SX32 R15, R5, R2, 0x1, P6 ;  /* 0x00000002050f7211 */ /* 0x000fe200030f0eff */
[----:B------:R-:W-:Y:S01]  /*2e60*/  VIADD R5, R17, UR5 ;  /* 0x0000000511057c36 */ /* 0x000fe20008000000 */
[C---:B0-----:R-:W-:Y:S02]  /*2e70*/  PRMT R21, R8.reuse, 0x7770, RZ ;  /* 0x0000777008157816 */ /* 0x041fe400000000ff */
[----:B------:R-:W-:Y:S02]  /*2e80*/  PRMT R19, R8, 0x7771, RZ ;  /* 0x0000777108137816 */ /* 0x000fe400000000ff */
[----:B------:R-:W-:Y:S01]  /*2e90*/  PRMT R25, R9, 0x7771, RZ ;  /* 0x0000777109197816 */ /* 0x000fe200000000ff */
[----:B------:R0:W-:Y:S01]  /*2ea0*/  @P5 STG.E.U8 desc[UR8][R6.64], R21 ;  /* 0x0000001506005986 */ /* 0x0001e2000c101108 */
[----:B------:R-:W-:Y:S01]  /*2eb0*/  ISETP.LT.AND P5, PT, R3, UR15, !P0 ;  /* 0x0000000f03007c0c */ /* 0x000fe2000c7a1270 */
[----:B------:R-:W-:Y:S01]  /*2ec0*/  VIADD R3, R4, 0x6 ;  /* 0x0000000604037836 */ /* 0x000fe20000000000 */
[----:B------:R-:W-:Y:S01]  /*2ed0*/  PRMT R23, R10, 0x7770, RZ ;  /* 0x000077700a177816 */ /* 0x000fe200000000ff */
[----:B------:R1:W-:Y:S03]  /*2ee0*/  @P4 STG.E.U8 desc[UR8][R12.64], R19 ;  /* 0x000000130c004986 */ /* 0x0003e6000c101108 */
[----:B------:R-:W-:Y:S01]  /*2ef0*/  ISETP.LT.AND P4, PT, R3, UR15, !P0 ;  /* 0x0000000f03007c0c */ /* 0x000fe2000c781270 */
[----:B------:R-:W-:Y:S01]  /*2f00*/  VIADD R3, R4, 0x7 ;  /* 0x0000000704037836 */ /* 0x000fe20000000000 */
[----:B0-----:R-:W-:-:S02]  /*2f10*/  IADD3 R6, P6, PT, R17, R0, RZ ;  /* 0x0000000011067210 */ /* 0x001fc40007fde0ff */
[----:B------:R-:W-:Y:S02]  /*2f20*/  PRMT R21, R9, 0x7770, RZ ;  /* 0x0000777009157816 */ /* 0x000fe400000000ff */
[----:B------:R-:W-:Y:S01]  /*2f30*/  LEA.HI.X.SX32 R7, R17, R2, 0x1, P6 ;  /* 0x0000000211077211 */ /* 0x000fe200030f0eff */
[C---:B-1----:R-:W-:Y:S01]  /*2f40*/  VIADD R19, R5.reuse, UR5 ;  /* 0x0000000505137c36 */ /* 0x042fe20008000000 */
[----:B------:R-:W-:Y:S01]  /*2f50*/  IADD3 R12, P6, PT, R5, R0, RZ ;  /* 0x00000000050c7210 */ /* 0x000fe20007fde0ff */
[----:B------:R0:W-:Y:S01]  /*2f60*/  @P3 STG.E.U8 desc[UR8][R14.64], R21 ;  /* 0x000000150e003986 */ /* 0x0001e2000c101108 */
[----:B------:R-:W-:Y:S01]  /*2f70*/  ISETP.LT.AND P3, PT, R3, UR15, !P0 ;  /* 0x0000000f03007c0c */ /* 0x000fe2000c761270 */
[----:B------:R-:W-:Y:S01]  /*2f80*/  VIADD R3, R4, 0x8 ;  /* 0x0000000804037836 */ /* 0x000fe20000000000 */
[----:B------:R-:W-:Y:S01]  /*2f90*/  LEA.HI.X.SX32 R13, R5, R2, 0x1, P6 ;  /* 0x00000002050d7211 */ /* 0x000fe200030f0eff */
[----:B------:R1:W-:Y:S01]  /*2fa0*/  @P2 STG.E.U8 desc[UR8][R6.64], R25 ;  /* 0x0000001906002986 */ /* 0x0003e2000c101108 */
[----:B------:R-:W-:-:S02]  /*2fb0*/  IADD3 R16, P6, PT, R19, R0, RZ ;  /* 0x0000000013107210 */ /* 0x000fc40007fde0ff */
[----:B------:R-:W-:Y:S01]  /*2fc0*/  ISETP.LT.AND P2, PT, R3, UR15, !P0 ;  /* 0x0000000f03007c0c */ /* 0x000fe2000c741270 */
[----:B------:R-:W-:Y:S01]  /*2fd0*/  VIADD R3, R4, 0x9 ;  /* 0x0000000904037836 */ /* 0x000fe20000000000 */
[C---:B------:R-:W-:Y:S01]  /*2fe0*/  LEA.HI.X.SX32 R17, R19.reuse, R2, 0x1, P6 ;  /* 0x0000000213117211 */ /* 0x040fe200030f0eff */
[----:B------:R-:W-:Y:S01]  /*2ff0*/  VIADD R19, R19, UR5 ;  /* 0x0000000513137c36 */ /* 0x000fe20008000000 */
[----:B------:R2:W-:Y:S01]  /*3000*/  @P1 STG.E.U8 desc[UR8][R12.64], R23 ;  /* 0x000000170c001986 */ /* 0x0005e2000c101108 */
[----:B0-----:R-:W-:Y:S02]  /*3010*/  PRMT R21, R10, 0x7771, RZ ;  /* 0x000077710a157816 */ /* 0x001fe400000000ff */
[----:B------:R-:W-:Y:S01]  /*3020*/  ISETP.LT.AND P1, PT, R3, UR15, !P0 ;  /* 0x0000000f03007c0c */ /* 0x000fe2000c721270 */
[----:B------:R-:W-:Y:S01]  /*3030*/  VIADD R3, R4, 0xa ;  /* 0x0000000a04037836 */ /* 0x000fe20000000000 */
[C---:B-1----:R-:W-:Y:S01]  /*3040*/  IADD3 R6, P6, PT, R19.reuse, R0, RZ ;  /* 0x0000000013067210 */ /* 0x042fe20007fde0ff */
[----:B------:R-:W-:Y:S01]  /*3050*/  VIADD R5, R19, UR5 ;  /* 0x0000000513057c36 */ /* 0x000fe20008000000 */
[----:B------:R0:W-:Y:S01]  /*3060*/  @P5 STG.E.U8 desc[UR8][R16.64], R21 ;  /* 0x0000001510005986 */ /* 0x0001e2000c101108 */
[----:B------:R-:W-:-:S02]  /*3070*/  PRMT R25, R11, 0x7770, RZ ;  /* 0x000077700b197816 */ /* 0x000fc400000000ff */
[----:B------:R-:W-:Y:S01]  /*3080*/  ISETP.LT.AND P5, PT, R3, UR15, !P0 ;  /* 0x0000000f03007c0c */ /* 0x000fe2000c7a1270 */
[C---:B------:R-:W-:Y:S01]  /*3090*/  VIADD R3, R4.reuse, 0xb ;  /* 0x0000000b04037836 */ /* 0x040fe20000000000 */
[----:B------:R-:W-:Y:S01]  /*30a0*/  LEA.HI.X.SX32 R7, R19, R2, 0x1, P6 ;  /* 0x0000000213077211 */ /* 0x000fe200030f0eff */
[C---:B------:R-:W-:Y:S01]  /*30b0*/  VIADD R15, R5.reuse, UR5 ;  /* 0x00000005050f7c36 */ /* 0x040fe20008000000 */
[----:B--2---:R-:W-:Y:S02]  /*30c0*/  IADD3 R12, P6, PT, R5, R0, RZ ;  /* 0x00000000050c7210 */ /* 0x004fe40007fde0ff */
[----:B------:R-:W-:Y:S01]  /*30d0*/  PRMT R23, R11, 0x7771, RZ ;  /* 0x000077710b177816 */ /* 0x000fe200000000ff */
[----:B------:R1:W-:Y:S01]  /*30e0*/  @P4 STG.E.U8 desc[UR8][R6.64], R25 ;  /* 0x0000001906004986 */ /* 0x0003e2000c101108 */
[----:B------:R-:W-:Y:S01]  /*30f0*/  LEA.HI.X.SX32 R13, R5, R2, 0x1, P6 ;  /* 0x00000002050d7211 */ /* 0x000fe200030f0eff */
[----:B------:R-:W-:Y:S01]  /*3100*/  VIADD R5, R15, UR5 ;  /* 0x000000050f057c36 */ /* 0x000fe20008000000 */
[----:B------:R-:W-:Y:S01]  /*3110*/  ISETP.LT.AND P4, PT, R3, UR15, !P0 ;  /* 0x0000000f03007c0c */ /* 0x000fe2000c781270 */
[----:B------:R-:W-:Y:S01]  /*3120*/  VIADD R3, R4, 0xc ;  /* 0x0000000c04037836 */ /* 0x000fe20000000000 */
[----:B------:R-:W-:Y:S01]  /*3130*/  IADD3 R14, P6, PT, R15, R0, RZ ;  /* 0x000000000f0e7210 */ /* 0x000fe20007fde0ff */
[----:B------:R2:W-:Y:S01]  /*3140*/  @P3 STG.E.U8 desc[UR8][R12.64], R23 ;  /* 0x000000170c003986 */ /* 0x0005e2000c101108 */
[----:B------:R-:W-:Y:S01]  /*3150*/  VIADD R19, R5, UR5 ;  /* 0x0000000505137c36 */ /* 0x000fe20008000000 */
[----:B0-----:R-:W-:-:S02]  /*3160*/  PRMT R21, R8, 0x7772, RZ ;  /* 0x0000777208157816 */ /* 0x001fc400000000ff */
[----:B------:R-:W-:Y:S02]  /*3170*/  LEA.HI.X.SX32 R15, R15, R2, 0x1, P6 ;  /* 0x000000020f0f7211 */ /* 0x000fe400030f0eff */
[----:B------:R-:W-:Y:S01]  /*3180*/  ISETP.LT.AND P3, PT, R3, UR15, !P0 ;  /* 0x0000000f03007c0c */ /* 0x000fe2000c761270 */
[----:B------:R-:W-:Y:S01]  /*3190*/  VIADD R3, R4, 0xd ;  /* 0x0000000d04037836 */ /* 0x000fe20000000000 */
[----:B------:R-:W-:Y:S01]  /*31a0*/  IADD3 R16, P6, PT, R5, R0, RZ ;  /* 0x0000000005107210 */ /* 0x000fe20007fde0ff */
[----:B------:R0:W-:Y:S01]  /*31b0*/  @P2 STG.E.U8 desc[UR8][R14.64], R21 ;  /* 0x000000150e002986 */ /* 0x0001e2000c101108 */
[----:B-1----:R-:W-:Y:S01]  /*31c0*/  PRMT R25, R8, 0x7773, RZ ;  /* 0x0000777308197816 */ /* 0x002fe200000000ff */
[----:B--2---:R-:W-:Y:S01]  /*31d0*/  VIADD R13, R19, UR5 ;  /* 0x00000005130d7c36 */ /* 0x004fe20008000000 */
[----:B------:R-:W-:Y:S01]  /*31e0*/  LEA.HI.X.SX32 R17, R5, R2, 0x1, P6 ;  /* 0x0000000205117211 */ /* 0x000fe200030f0eff */
[----:B------:R-:W-:Y:S01]  /*31f0*/  VIADD R5, R4, 0xe ;  /* 0x0000000e04057836 */ /* 0x000fe20000000000 */
[----:B------:R-:W-:Y:S01]  /*3200*/  ISETP.LT.AND P2, PT, R3, UR15, !P0 ;  /* 0x0000000f03007c0c */ /* 0x000fe2000c741270 */
[----:B------:R-:W-:Y:S01]  /*3210*/  VIADD R3, R13, UR5 ;  /* 0x000000050d037c36 */ /* 0x000fe20008000000 */
[-C--:B------:R-:W-:Y:S01]  /*3220*/  IADD3 R6, P6, PT, R19, R0.reuse, RZ ;  /* 0x0000000013067210 */ /* 0x080fe20007fde0ff */
[----:B------:R1:W-:Y:S01]  /*3230*/  @P1 STG.E.U8 desc[UR8][R16.64], R25 ;  /* 0x0000001910001986 */ /* 0x0003e2000c101108 */
[----:B------:R-:W-:-:S02]  /*3240*/  IADD3 R12, P1, PT, R13, R0, RZ ;  /* 0x000000000d0c7210 */ /* 0x000fc40007f3e0ff */
[----:B------:R-:W-:Y:S01]  /*3250*/  LEA.HI.X.SX32 R7, R19, R2, 0x1, P6 ;  /* 0x0000000213077211 */ /* 0x000fe200030f0eff */
[C---:B------:R-:W-:Y:S01]  /*3260*/  VIADD R19, R3.reuse, UR5 ;  /* 0x0000000503137c36 */ /* 0x040fe20008000000 */
[----:B0-----:R-:W-:Y:S02]  /*3270*/  IADD3 R14, P6, PT, R3, R0, RZ ;  /* 0x00000000030e7210 */ /* 0x001fe40007fde0ff */
[-C--:B------:R-:W-:Y:S01]  /*3280*/  LEA.HI.X.SX32 R13, R13, R2.reuse, 0x1, P1 ;  /* 0x000000020d0d7211 */ /* 0x080fe200008f0eff */
[----:B------:R-:W-:Y:S01]  /*3290*/  VIADD R21, R19, UR5 ;  /* 0x0000000513157c36 */ /* 0x000fe20008000000 */
[----:B------:R-:W-:Y:S01]  /*32a0*/  LEA.HI.X.SX32 R15, R3, R2, 0x1, P6 ;  /* 0x00000002030f7211 */ /* 0x000fe200030f0eff */
[----:B------:R-:W-:Y:S01]  /*32b0*/  VIADD R3, R4, 0xf ;  /* 0x0000000f04037836 */ /* 0x000fe20000000000 */
[-C--:B------:R-:W-:Y:S01]  /*32c0*/  IADD3 R18, P6, PT, R19, R0.reuse, RZ ;  /* 0x0000000013127210 */ /* 0x080fe20007fde0ff */
[C---:B------:R-:W-:Y:S01]  /*32d0*/  VIADD R23, R21.reuse, UR5 ;  /* 0x0000000515177c36 */ /* 0x040fe20008000000 */
[----:B-1----:R-:W-:-:S02]  /*32e0*/  IADD3 R16, P1, PT, R21, R0, RZ ;  /* 0x0000000015107210 */ /* 0x002fc40007f3e0ff */
[-C--:B------:R-:W-:Y:S02]  /*32f0*/  LEA.HI.X.SX32 R19, R19, R2.reuse, 0x1, P6 ;  /* 0x0000000213137211 */ /* 0x080fe400030f0eff */
[----:B------:R-:W-:Y:S02]  /*3300*/  LEA.HI.X.SX32 R17, R21, R2, 0x1, P1 ;  /* 0x0000000215117211 */ /* 0x000fe400008f0eff */
[----:B------:R-:W-:Y:S02]  /*3310*/  IADD3 R4, P6, PT, R23, R0, RZ ;  /* 0x0000000017047210 */ /* 0x000fe40007fde0ff */
[----:B------:R-:W-:Y:S02]  /*3320*/  ISETP.LT.AND P1, PT, R5, UR15, !P0 ;  /* 0x0000000f05007c0c */ /* 0x000fe4000c721270 */
[----:B------:R-:W-:Y:S02]  /*3330*/  ISETP.LT.AND P0, PT, R3, UR15, !P0 ;  /* 0x0000000f03007c0c */ /* 0x000fe4000c701270 */
[----:B------:R-:W-:-:S02]  /*3340*/  LEA.HI.X.SX32 R5, R23, R2, 0x1, P6 ;  /* 0x0000000217057211 */ /* 0x000fc400030f0eff */
[C---:B------:R-:W-:Y:S02]  /*3350*/  PRMT R25, R9.reuse, 0x7772, RZ ;  /* 0x0000777209197816 */ /* 0x040fe400000000ff */
[----:B------:R-:W-:Y:S02]  /*3360*/  PRMT R23, R9, 0x7773, RZ ;  /* 0x0000777309177816 */ /* 0x000fe400000000ff */
[C---:B------:R-:W-:Y:S01]  /*3370*/  PRMT R21, R10.reuse, 0x7772, RZ ;  /* 0x000077720a157816 */ /* 0x040fe200000000ff */
[----:B------:R0:W-:Y:S01]  /*3380*/  @P5 STG.E.U8 desc[UR8][R6.64], R25 ;  /* 0x0000001906005986 */ /* 0x0001e2000c101108 */
[----:B------:R-:W-:Y:S02]  /*3390*/  PRMT R9, R10, 0x7773, RZ ;  /* 0x000077730a097816 */ /* 0x000fe400000000ff */
[C---:B------:R-:W-:Y:S01]  /*33a0*/  PRMT R3, R11.reuse, 0x7773, RZ ;  /* 0x000077730b037816 */ /* 0x040fe200000000ff */
[----:B------:R0:W-:Y:S01]  /*33b0*/  @P4 STG.E.U8 desc[UR8][R12.64], R23 ;  /* 0x000000170c004986 */ /* 0x0001e2000c101108 */
[----:B------:R-:W-:-:S03]  /*33c0*/  PRMT R11, R11, 0x7772, RZ ;  /* 0x000077720b0b7816 */ /* 0x000fc600000000ff */
[----:B------:R0:W-:Y:S04]  /*33d0*/  @P3 STG.E.U8 desc[UR8][R14.64], R21 ;  /* 0x000000150e003986 */ /* 0x0001e8000c101108 */
[----:B------:R0:W-:Y:S04]  /*33e0*/  @P2 STG.E.U8 desc[UR8][R18.64], R9 ;  /* 0x0000000912002986 */ /* 0x0001e8000c101108 */
[----:B------:R0:W-:Y:S01]  /*33f0*/  @P1 STG.E.U8 desc[UR8][R16.64], R11 ;  /* 0x0000000b10001986 */ /* 0x0001e2000c101108 */
[----:B------:R-:W-:Y:S05]  /*3400*/  @!P0 EXIT ;  /* 0x000000000000894d */ /* 0x000fea0003800000 */
[----:B------:R-:W-:Y:S01]  /*3410*/  STG.E.U8 desc[UR8][R4.64], R3 ;  /* 0x0000000304007986 */ /* 0x000fe2000c101108 */
[----:B------:R-:W-:Y:S05]  /*3420*/  EXIT ;  /* 0x000000000000794d */ /* 0x000fea0003800000 */
.L_x_3:
[----:B------:R-:W-:-:S00]  /*3430*/  BRA `(.L_x_3) ;  /* 0xfffffffc00fc7947 */ /* 0x000fc0000383ffff */
[----:B------:R-:W-:-:S00]  /*3440*/  NOP ;  /* 0x0000000000007918 */ /* 0x000fc00000000000 */
        /* <DEDUP_REMOVED lines=11> */
.L_x_4:


//--------------------- .nv.shared.matmul_kernel  --------------------------
	.section	.nv.shared.matmul_kernel,"aw",@nobits
	.sectionflags	@""
	.align	16
	.zero		1024


//--------------------- .nv.shared.reserved.0     --------------------------
	.section	.nv.shared.reserved.0,"aw",@nobits
	.weak		__nv_reservedSMEM_offset_0_alias
	.size		__nv_reservedSMEM_offset_0_alias, 0, 64
	.other		__nv_reservedSMEM_offset_0_alias,@"STO_CUDA_RESERVED_SHARED STV_DEFAULT"
__nv_reservedSMEM_offset_0_alias:
	.zero		0
	.zero		64


//--------------------- .nv.constant0.matmul_kernel --------------------------
	.section	.nv.constant0.matmul_kernel,"a",@progbits
	.sectionflags	@""
	.align	4
.nv.constant0.matmul_kernel:
	.zero		976


//--------------------- SYMBOLS --------------------------

	.type		.nv.reservedSmem.offset0,@object
	.size		.nv.reservedSmem.offset0,0x4
	.type		.nv.reservedSmem.cap,@object
	.size		.nv.reservedSmem.cap,0x4
